	.target	sm_90a

	.elftype	@"ET_EXEC"


//--------------------- .note.nv.tkinfo           --------------------------
	.section	.note.nv.tkinfo,"",@"SHT_NOTE"
	.sectionflags	@"SHF_NOTE_NV_TKINFO"
	.tkinfo
        /*0018*/ 	.word	0x00000002
        /*0030*/ 	.string	""
        /*0030*/ 	.string	"ptxas"
        /*0030*/ 	.string	"Cuda compilation tools, release 13.0, V13.0.88"
        /*0030*/ 	.string	"Build cuda_13.0.r13.0/compiler.36424714_0"
        /*0030*/ 	.string	"-v  -suppress-debug-info  -lineinfo  -arch sm_90a "



//--------------------- .note.nv.cuinfo           --------------------------
	.section	.note.nv.cuinfo,"",@"SHT_NOTE"
	.sectionflags	@"SHF_NOTE_NV_CUINFO"
        /*0018*/ 	.short	0x0002
        /*001a*/ 	.short	0x005a
        /*001c*/ 	.short	0x0082
	.zero		2


//--------------------- .nv.info                  --------------------------
	.section	.nv.info,"",@"SHT_CUDA_INFO"
	.align	4


	//----- nvinfo : EIATTR_REGCOUNT
	.align		4
        /*0000*/ 	.byte	0x04, 0x2f
        /*0002*/ 	.short	(.L_1 - .L_0)
	.align		4
.L_0:
        /*0004*/ 	.word	index@(gluon_wgmma)
        /*0008*/ 	.word	0x000000ff


	//----- nvinfo : EIATTR_FRAME_SIZE
	.align		4
.L_1:
        /*000c*/ 	.byte	0x04, 0x11
        /*000e*/ 	.short	(.L_3 - .L_2)
	.align		4
.L_2:
        /*0010*/ 	.word	index@(gluon_wgmma)
        /*0014*/ 	.word	0x00000270


	//----- nvinfo : EIATTR_MIN_STACK_SIZE
	.align		4
.L_3:
        /*0018*/ 	.byte	0x04, 0x12
        /*001a*/ 	.short	(.L_5 - .L_4)
	.align		4
.L_4:
        /*001c*/ 	.word	index@(gluon_wgmma)
        /*0020*/ 	.word	0x00000270
.L_5:


//--------------------- .nv.compat                --------------------------
	.section	.nv.compat,"",@"SHT_CUDA_COMPAT_INFO"
	.align	4
        /*0000*/ 	.byte	0x02, 0x09, 0x01, 0x00, 0x02, 0x02, 0x04, 0x00, 0x02, 0x05, 0x05, 0x00, 0x03, 0x07, 0x01, 0x01
        /*0010*/ 	.byte	0x02, 0x03, 0x03, 0x00, 0x02, 0x06, 0x01, 0x00, 0x04, 0x0b, 0x08, 0x00, 0x00, 0x00, 0x00, 0x00
        /*0020*/ 	.byte	0x00, 0x00, 0x00, 0x00


//--------------------- .nv.info.gluon_wgmma      --------------------------
	.section	.nv.info.gluon_wgmma,"",@"SHT_CUDA_INFO"
	.sectionflags	@""
	.align	4


	//----- nvinfo : EIATTR_CUDA_API_VERSION
	.align		4
        /*0000*/ 	.byte	0x04, 0x37
        /*0002*/ 	.short	(.L_7 - .L_6)
.L_6:
        /*0004*/ 	.word	0x00000082


	//----- nvinfo : EIATTR_KPARAM_INFO
	.align		4
.L_7:
        /*0008*/ 	.byte	0x04, 0x17
        /*000a*/ 	.short	(.L_9 - .L_8)
.L_8:
        /*000c*/ 	.word	0x00000000
        /*0010*/ 	.short	0x000a
        /*0012*/ 	.short	0x0048
        /*0014*/ 	.byte	0x00, 0xf4, 0x21, 0x00


	//----- nvinfo : EIATTR_KPARAM_INFO
	.align		4
.L_9:
        /*0018*/ 	.byte	0x04, 0x17
        /*001a*/ 	.short	(.L_11 - .L_10)
.L_10:
        /*001c*/ 	.word	0x00000000
        /*0020*/ 	.short	0x0009
        /*0022*/ 	.short	0x0040
        /*0024*/ 	.byte	0x00, 0xf4, 0x21, 0x00


	//----- nvinfo : EIATTR_KPARAM_INFO
	.align		4
.L_11:
        /*0028*/ 	.byte	0x04, 0x17
        /*002a*/ 	.short	(.L_13 - .L_12)
.L_12:
        /*002c*/ 	.word	0x00000000
        /*0030*/ 	.short	0x0008
        /*0032*/ 	.short	0x0038
        /*0034*/ 	.byte	0x00, 0xf0, 0x21, 0x00


	//----- nvinfo : EIATTR_KPARAM_INFO
	.align		4
.L_13:
        /*0038*/ 	.byte	0x04, 0x17
        /*003a*/ 	.short	(.L_15 - .L_14)
.L_14:
        /*003c*/ 	.word	0x00000000
        /*0040*/ 	.short	0x0007
        /*0042*/ 	.short	0x0030
        /*0044*/ 	.byte	0x00, 0xf0, 0x21, 0x00


	//----- nvinfo : EIATTR_KPARAM_INFO
	.align		4
.L_15:
        /*0048*/ 	.byte	0x04, 0x17
        /*004a*/ 	.short	(.L_17 - .L_16)
.L_16:
        /*004c*/ 	.word	0x00000000
        /*0050*/ 	.short	0x0006
        /*0052*/ 	.short	0x0028
        /*0054*/ 	.byte	0x00, 0xf0, 0x21, 0x00


	//----- nvinfo : EIATTR_KPARAM_INFO
	.align		4
.L_17:
        /*0058*/ 	.byte	0x04, 0x17
        /*005a*/ 	.short	(.L_19 - .L_18)
.L_18:
        /*005c*/ 	.word	0x00000000
        /*0060*/ 	.short	0x0005
        /*0062*/ 	.short	0x0020
        /*0064*/ 	.byte	0x00, 0xf0, 0x11, 0x00


	//----- nvinfo : EIATTR_KPARAM_INFO
	.align		4
.L_19:
        /*0068*/ 	.byte	0x04, 0x17
        /*006a*/ 	.short	(.L_21 - .L_20)
.L_20:
        /*006c*/ 	.word	0x00000000
        /*0070*/ 	.short	0x0004
        /*0072*/ 	.short	0x001c
        /*0074*/ 	.byte	0x00, 0xf0, 0x11, 0x00


	//----- nvinfo : EIATTR_KPARAM_INFO
	.align		4
.L_21:
        /*0078*/ 	.byte	0x04, 0x17
        /*007a*/ 	.short	(.L_23 - .L_22)
.L_22:
        /*007c*/ 	.word	0x00000000
        /*0080*/ 	.short	0x0003
        /*0082*/ 	.short	0x0018
        /*0084*/ 	.byte	0x00, 0xf0, 0x11, 0x00


	//----- nvinfo : EIATTR_KPARAM_INFO
	.align		4
.L_23:
        /*0088*/ 	.byte	0x04, 0x17
        /*008a*/ 	.short	(.L_25 - .L_24)
.L_24:
        /*008c*/ 	.word	0x00000000
        /*0090*/ 	.short	0x0002
        /*0092*/ 	.short	0x0010
        /*0094*/ 	.byte	0x00, 0xf4, 0x21, 0x00


	//----- nvinfo : EIATTR_KPARAM_INFO
	.align		4
.L_25:
        /*0098*/ 	.byte	0x04, 0x17
        /*009a*/ 	.short	(.L_27 - .L_26)
.L_26:
        /*009c*/ 	.word	0x00000000
        /*00a0*/ 	.short	0x0001
        /*00a2*/ 	.short	0x0008
        /*00a4*/ 	.byte	0x00, 0xf4, 0x21, 0x00


	//----- nvinfo : EIATTR_KPARAM_INFO
	.align		4
.L_27:
        /*00a8*/ 	.byte	0x04, 0x17
        /*00aa*/ 	.short	(.L_29 - .L_28)
.L_28:
        /*00ac*/ 	.word	0x00000000
        /*00b0*/ 	.short	0x0000
        /*00b2*/ 	.short	0x0000
        /*00b4*/ 	.byte	0x00, 0xf4, 0x21, 0x00


	//----- nvinfo : EIATTR_SPARSE_MMA_MASK
	.align		4
.L_29:
        /*00b8*/ 	.byte	0x03, 0x50
        /*00ba*/ 	.short	0x0000


	//----- nvinfo : EIATTR_MAXREG_COUNT
	.align		4
        /*00bc*/ 	.byte	0x03, 0x1b
        /*00be*/ 	.short	0x00ff


	//----- nvinfo : EIATTR_NUM_BARRIERS
	.align		4
        /*00c0*/ 	.byte	0x02, 0x4c
        /*00c2*/ 	.byte	0x01
	.zero		1


	//----- nvinfo : EIATTR_ANNOTATIONS
	.align		4
        /*00c4*/ 	.byte	0x04, 0x55
        /*00c6*/ 	.short	(.L_31 - .L_30)


	//   ....[0]....
.L_30:
        /*00c8*/ 	.word	0x00000001
        /*00cc*/ 	.byte	0x70, 0x11, 0x00, 0x00, 0x01, 0x00, 0x00, 0x00, 0xc0, 0x12, 0x00, 0x00, 0x01, 0x00, 0x00, 0x00
        /* <DEDUP_REMOVED lines=272> */
        /*11dc*/ 	.byte	0x80, 0x48, 0x00, 0x00, 0x01, 0x00, 0x00, 0x00, 0x90, 0x48, 0x00, 0x00


	//----- nvinfo : EIATTR_MERCURY_ISA_VERSION
	.align		4
.L_31:
        /*11e8*/ 	.byte	0x03, 0x5f
        /*11ea*/ 	.short	0x0101


	//----- nvinfo : EIATTR_INT_WARP_WIDE_INSTR_OFFSETS
	.align		4
        /*11ec*/ 	.byte	0x04, 0x31
        /*11ee*/ 	.short	(.L_33 - .L_32)


	//   ....[0]....
.L_32:
        /*11f0*/ 	.word	0x000012f0


	//   ....[1]....
        /*11f4*/ 	.word	0x00001310


	//   ....[2]....
        /*11f8*/ 	.word	0x00001330


	//   ....[3]....
        /*11fc*/ 	.word	0x00001410


	//   ....[4]....
        /*1200*/ 	.word	0x00001470


	//   ....[5]....
        /*1204*/ 	.word	0x00002d80


	//   ....[6]....
        /*1208*/ 	.word	0x00002d90


	//   ....[7]....
        /*120c*/ 	.word	0x00002e10


	//   ....[8]....
        /*1210*/ 	.word	0x00002e20


	//   ....[9]....
        /*1214*/ 	.word	0x00004ad0


	//   ....[10]....
        /*1218*/ 	.word	0x00004af0


	//----- nvinfo : EIATTR_COOP_GROUP_MASK_REGIDS
	.align		4
.L_33:
        /*121c*/ 	.byte	0x04, 0x29
        /*121e*/ 	.short	(.L_35 - .L_34)


	//   ....[0]....
.L_34:
        /*1220*/ 	.word	0xffffffff


	//   ....[1]....
        /*1224*/ 	.word	0xffffffff


	//   ....[2]....
        /*1228*/ 	.word	0xffffffff


	//----- nvinfo : EIATTR_COOP_GROUP_INSTR_OFFSETS
	.align		4
.L_35:
        /*122c*/ 	.byte	0x04, 0x28
        /*122e*/ 	.short	(.L_37 - .L_36)


	//   ....[0]....
.L_36:
        /*1230*/ 	.word	0x00000170


	//   ....[1]....
        /*1234*/ 	.word	0x00000710


	//   ....[2]....
        /*1238*/ 	.word	0x00000d00


	//----- nvinfo : EIATTR_MBARRIER_INSTR_OFFSETS
	.align		4
.L_37:
        /*123c*/ 	.byte	0x04, 0x39
        /*123e*/ 	.short	(.L_39 - .L_38)


	//   ....[0]....
.L_38:
        /*1240*/ 	.word	0x00001b60
        /*1244*/ 	.word	0x000000ff
        /*1248*/ 	.word	0x00080000
        /*124c*/ 	.short	0x0100
        /*124e*/ 	.byte	0x38
	.zero		1


	//   ....[1]....
        /*1250*/ 	.word	0x00001d10
        /*1254*/ 	.word	0x000000ff
        /*1258*/ 	.word	0x00080008
        /*125c*/ 	.short	0x0100
        /*125e*/ 	.byte	0x38
	.zero		1


	//   ....[2]....
        /*1260*/ 	.word	0x00001ec0
        /*1264*/ 	.word	0x000000ff
        /*1268*/ 	.word	0x00080010
        /*126c*/ 	.short	0x0100
        /*126e*/ 	.byte	0x38
	.zero		1


	//   ....[3]....
        /*1270*/ 	.word	0x00002070
        /*1274*/ 	.word	0x000000ff
        /*1278*/ 	.word	0x00080018
        /*127c*/ 	.short	0x0100
        /*127e*/ 	.byte	0x38
	.zero		1


	//   ....[4]....
        /*1280*/ 	.word	0x00002ee0
        /*1284*/ 	.word	0x000000ff
        /*1288*/ 	.word	0x00080000
        /*128c*/ 	.short	0x010a
        /*128e*/ 	.byte	0x15
	.zero		1


	//   ....[5]....
        /*1290*/ 	.word	0x00003fe0
        /*1294*/ 	.word	0x000000ff
        /*1298*/ 	.word	0x00080000
        /*129c*/ 	.short	0x0108
        /*129e*/ 	.byte	0x38
	.zero		1


	//   ....[6]....
        /*12a0*/ 	.word	0x00004050
        /*12a4*/ 	.word	0x000000ff
        /*12a8*/ 	.word	0x00080008
        /*12ac*/ 	.short	0x0108
        /*12ae*/ 	.byte	0x38
	.zero		1


	//   ....[7]....
        /*12b0*/ 	.word	0x000040c0
        /*12b4*/ 	.word	0x000000ff
        /*12b8*/ 	.word	0x00080010
        /*12bc*/ 	.short	0x0108
        /*12be*/ 	.byte	0x38
	.zero		1


	//   ....[8]....
        /*12c0*/ 	.word	0x00004a10
        /*12c4*/ 	.word	0x000000ff
        /*12c8*/ 	.word	0x00080018
        /*12cc*/ 	.short	0x0108
        /*12ce*/ 	.byte	0x38
	.zero		1


	//   ....[9]....
        /*12d0*/ 	.word	0x000054a0
        /*12d4*/ 	.word	0x000000ff
        /*12d8*/ 	.word	0x00080000
        /*12dc*/ 	.short	0x010a
        /*12de*/ 	.byte	0x15
	.zero		1


	//----- nvinfo : EIATTR_NUM_MBARRIERS
	.align		4
.L_39:
        /*12e0*/ 	.byte	0x03, 0x38
        /*12e2*/ 	.short	0x0004


	//----- nvinfo : EIATTR_EXIT_INSTR_OFFSETS
	.align		4
        /*12e4*/ 	.byte	0x04, 0x1c
        /*12e6*/ 	.short	(.L_41 - .L_40)


	//   ....[0]....
.L_40:
        /*12e8*/ 	.word	0x00005490


	//----- nvinfo : EIATTR_REQNTID
	.align		4
.L_41:
        /*12ec*/ 	.byte	0x04, 0x10
        /*12ee*/ 	.short	(.L_43 - .L_42)
.L_42:
        /*12f0*/ 	.word	0x00000100
        /*12f4*/ 	.word	0x00000001
        /*12f8*/ 	.word	0x00000001


	//----- nvinfo : EIATTR_CRS_STACK_SIZE
	.align		4
.L_43:
        /*12fc*/ 	.byte	0x04, 0x1e
        /*12fe*/ 	.short	(.L_45 - .L_44)
.L_44:
        /*1300*/ 	.word	0x00000000


	//----- nvinfo : EIATTR_CBANK_PARAM_SIZE
	.align		4
.L_45:
        /*1304*/ 	.byte	0x03, 0x19
        /*1306*/ 	.short	0x0050


	//----- nvinfo : EIATTR_PARAM_CBANK
	.align		4
        /*1308*/ 	.byte	0x04, 0x0a
        /*130a*/ 	.short	(.L_47 - .L_46)
	.align		4
.L_46:
        /*130c*/ 	.word	index@(.nv.constant0.gluon_wgmma)
        /*1310*/ 	.short	0x0210
        /*1312*/ 	.short	0x0050


	//----- nvinfo : EIATTR_SW_WAR
	.align		4
.L_47:
        /*1314*/ 	.byte	0x04, 0x36
        /*1316*/ 	.short	(.L_49 - .L_48)
.L_48:
        /*1318*/ 	.word	0x00000008
.L_49:


//--------------------- .nv.callgraph             --------------------------
	.section	.nv.callgraph,"",@"SHT_CUDA_CALLGRAPH"
	.align	4
	.sectionentsize	8
	.align		4
        /*0000*/ 	.word	0x00000000
	.align		4
        /*0004*/ 	.word	0xffffffff
	.align		4
        /*0008*/ 	.word	0x00000000
	.align		4
        /*000c*/ 	.word	0xfffffffe
	.align		4
        /*0010*/ 	.word	0x00000000
	.align		4
        /*0014*/ 	.word	0xfffffffd
	.align		4
        /*0018*/ 	.word	0x00000000
	.align		4
        /*001c*/ 	.word	0xfffffffc


//--------------------- .text.gluon_wgmma         --------------------------
	.section	.text.gluon_wgmma,"ax",@progbits
	.align	128
        .global         gluon_wgmma
        .type           gluon_wgmma,@function
        .size           gluon_wgmma,(.L_x_52 - gluon_wgmma)
        .other          gluon_wgmma,@"STO_CUDA_ENTRY STV_DEFAULT"
gluon_wgmma:
.text.gluon_wgmma:
[----:B------:R-:W1:Y:S01]  /*0000*/  LDC R1, c[0x0][0x28] ;  /* 0x00000a00ff017b82 */ /* 0x000e620000000800 */
[----:B------:R-:W2:Y:S07]  /*0010*/  S2R R3, SR_TID.X ;  /* 0x0000000000037919 */ /* 0x000eae0000002100 */
[----:B------:R-:W3:Y:S01]  /*0020*/  S2UR UR4, SR_CgaCtaId ;  /* 0x00000000000479c3 */ /* 0x000ee20000008800 */
[----:B------:R-:W-:Y:S01]  /*0030*/  UMOV UR56, 0x400 ;  /* 0x0000040000387882 */ /* 0x000fe20000000000 */
[----:B------:R-:W-:Y:S01]  /*0040*/  ULDC UR6, c[0x0][0xc] ;  /* 0x0000030000067ab9 */ /* 0x000fe20000000800 */
[----:B------:R-:W-:Y:S01]  /*0050*/  ULDC.64 UR48, c[0x0][0x250] ;  /* 0x0000940000307ab9 */ /* 0x000fe20000000a00 */
[----:B------:R-:W-:Y:S01]  /*0060*/  UMOV UR55, URZ ;  /* 0x0000003f00377c82 */ /* 0x000fe20008000000 */
[----:B------:R-:W-:Y:S01]  /*0070*/  BSSY B0, `(.L_x_0) ;  /* 0x000001f000007945 */ /* 0x000fe20003800000 */
[----:B-1----:R-:W-:-:S02]  /*0080*/  VIADD R1, R1, 0xfffffd90 ;  /* 0xfffffd9001017836 */ /* 0x002fc40000000000 */
[----:B------:R-:W1:Y:S08]  /*0090*/  LDC R6, c[0x0][0x228] ;  /* 0x00008a00ff067b82 */ /* 0x000e700000000800 */
[----:B------:R-:W4:Y:S08]  /*00a0*/  LDC R13, c[0x0][0x230] ;  /* 0x00008c00ff0d7b82 */ /* 0x000f300000000800 */
[----:B------:R-:W-:Y:S01]  /*00b0*/  S2UR UR50, SR_CTAID.Y ;  /* 0x00000000003279c3 */ /* 0x000fe20000002600 */
[----:B---3--:R-:W-:-:S03]  /*00c0*/  ULEA UR56, UR4, UR56, 0x18 ;  /* 0x0000003804387291 */ /* 0x008fc6000f8ec03f */
[----:B------:R-:W-:Y:S01]  /*00d0*/  ULDC UR4, c[0x0][0x10] ;  /* 0x0000040000047ab9 */ /* 0x000fe20000000800 */
[----:B--2---:R-:W-:-:S03]  /*00e0*/  LOP3.LUT R2, R3, 0xff, RZ, 0xc0, !PT ;  /* 0x000000ff03027812 */ /* 0x004fc600078ec0ff */
[----:B------:R-:W2:Y:S01]  /*00f0*/  S2UR UR5, SR_CTAID.Z ;  /* 0x00000000000579c3 */ /* 0x000ea20000002700 */
[----:B-1----:R-:W-:Y:S01]  /*0100*/  VIADD R6, R6, 0xffffffff ;  /* 0xffffffff06067836 */ /* 0x002fe20000000000 */
[C---:B------:R-:W-:Y:S02]  /*0110*/  ISETP.GE.U32.AND P0, PT, R2.reuse, 0x20, PT ;  /* 0x000000200200780c */ /* 0x040fe40003f06070 */
[C---:B------:R-:W-:Y:S02]  /*0120*/  ISETP.NE.U32.AND P2, PT, R2.reuse, RZ, PT ;  /* 0x000000ff0200720c */ /* 0x040fe40003f45070 */
[----:B------:R-:W-:Y:S02]  /*0130*/  LEA R12, R2, UR56, 0x2 ;  /* 0x00000038020c7c11 */ /* 0x000fe4000f8e10ff */
[----:B------:R-:W1:Y:S01]  /*0140*/  S2UR UR51, SR_CTAID.X ;  /* 0x00000000003379c3 */ /* 0x000e620000002500 */
[----:B----4-:R-:W-:-:S06]  /*0150*/  VIADD R9, R13, 0xffffffff ;  /* 0xffffffff0d097836 */ /* 0x010fcc0000000000 */
[----:B------:R3:W-:Y:S01]  /*0160*/  @!P0 STS [R12], RZ ;  /* 0x000000ff0c008388 */ /* 0x0007e20000000800 */
[----:B------:R-:W-:-:S03]  /*0170*/  NOP ;  /* 0x0000000000007918 */ /* 0x000fc60000000000 */
[----:B------:R3:W-:Y:S01]  /*0180*/  @!P2 STS [UR56+0x24], R6 ;  /* 0x00002406ff00a988 */ /* 0x0007e20008000838 */
[----:B--2---:R-:W-:-:S03]  /*0190*/  UIMAD UR4, UR5, UR4, UR50 ;  /* 0x00000004050472a4 */ /* 0x004fc6000f8e0232 */
[----:B------:R3:W-:Y:S01]  /*01a0*/  @!P2 STS [UR56+0x20], R9 ;  /* 0x00002009ff00a988 */ /* 0x0007e20008000838 */
[----:B-1----:R-:W-:-:S04]  /*01b0*/  UIMAD UR4, UR4, UR6, UR51 ;  /* 0x00000006040472a4 */ /* 0x002fc8000f8e0233 */
[----:B------:R-:W-:-:S04]  /*01c0*/  UIMAD UR8, UR4, 0x180, URZ ;  /* 0x00000180040878a4 */ /* 0x000fc8000f8e023f */
[----:B------:R-:W-:-:S04]  /*01d0*/  UIADD3 UR4, UP0, UR8, UR48, URZ ;  /* 0x0000003008047290 */ /* 0x000fc8000ff1e03f */
[----:B------:R-:W-:Y:S01]  /*01e0*/  ULEA.HI.X.SX32 UR5, UR8, UR49, 0x1, UP0 ;  /* 0x0000003108057291 */ /* 0x000fe200080f0e3f */
[----:B---3--:R-:W-:Y:S11]  /*01f0*/  @P2 BRA `(.L_x_1) ;  /* 0x0000000000182947 */ /* 0x008ff60003800000 */
[----:B------:R-:W1:Y:S01]  /*0200*/  LDS R0, [UR56+0x8] ;  /* 0x00000838ff007984 */ /* 0x000e620008000800 */
[----:B------:R-:W2:Y:S01]  /*0210*/  LDC.64 R10, c[0x0][0x210] ;  /* 0x00008400ff0a7b82 */ /* 0x000ea20000000a00 */
[----:B------:R-:W-:Y:S02]  /*0220*/  IMAD.MOV.U32 R5, RZ, RZ, 0x70 ;  /* 0x00000070ff057424 */ /* 0x000fe400078e00ff */
[----:B--2---:R2:W-:Y:S03]  /*0230*/  STS.64 [UR56], R10 ;  /* 0x0000000aff007988 */ /* 0x0045e60008000a38 */
[----:B-1----:R-:W-:-:S05]  /*0240*/  LOP3.LUT R0, R0, 0x10, R5, 0xd8, !PT ;  /* 0x0000001000007812 */ /* 0x002fca00078ed805 */
[----:B------:R2:W-:Y:S02]  /*0250*/  STS [UR56+0x8], R0 ;  /* 0x00000800ff007988 */ /* 0x0005e40008000838 */
.L_x_1:
[----:B------:R-:W-:Y:S05]  /*0260*/  BSYNC B0 ;  /* 0x0000000000007941 */ /* 0x000fea0003800000 */
.L_x_0:
[----:B------:R-:W-:Y:S04]  /*0270*/  BSSY B0, `(.L_x_2) ;  /* 0x000000a000007945 */ /* 0x000fe80003800000 */
[----:B------:R-:W-:Y:S05]  /*0280*/  @P2 BRA `(.L_x_3) ;  /* 0x0000000000202947 */ /* 0x000fea0003800000 */
[----:B--2---:R-:W1:Y:S01]  /*0290*/  LDS R0, [UR56+0x34] ;  /* 0x00003438ff007984 */ /* 0x004e620008000800 */
[----:B------:R-:W-:Y:S02]  /*02a0*/  IMAD.MOV.U32 R5, RZ, RZ, 0x3f000000 ;  /* 0x3f000000ff057424 */ /* 0x000fe400078e00ff */
[----:B------:R-:W-:Y:S01]  /*02b0*/  @!P2 IMAD.MOV.U32 R4, RZ, RZ, 0xff ;  /* 0x000000ffff04a424 */ /* 0x000fe200078e00ff */
[----:B------:R-:W2:Y:S02]  /*02c0*/  @!P2 LDS R7, [UR56+0x38] ;  /* 0x00003838ff07a984 */ /* 0x000ea40008000800 */
[----:B-1----:R-:W-:Y:S02]  /*02d0*/  LOP3.LUT R0, R0, 0xff000000, R5, 0xb8, !PT ;  /* 0xff00000000007812 */ /* 0x002fe400078eb805 */
[----:B--2---:R-:W-:-:S03]  /*02e0*/  @!P2 LOP3.LUT R4, R7, 0xff, R4, 0xb8, !PT ;  /* 0x000000ff0704a812 */ /* 0x004fc600078eb804 */
[----:B------:R1:W-:Y:S04]  /*02f0*/  STS [UR56+0x34], R0 ;  /* 0x00003400ff007988 */ /* 0x0003e80008000838 */
[----:B------:R1:W-:Y:S02]  /*0300*/  @!P2 STS [UR56+0x38], R4 ;  /* 0x00003804ff00a988 */ /* 0x0003e40008000838 */
.L_x_3:
[----:B------:R-:W-:Y:S05]  /*0310*/  BSYNC B0 ;  /* 0x0000000000007941 */ /* 0x000fea0003800000 */
.L_x_2:
[----:B------:R-:W-:Y:S04]  /*0320*/  BSSY B0, `(.L_x_4) ;  /* 0x000000e000007945 */ /* 0x000fe80003800000 */
[----:B------:R-:W-:Y:S05]  /*0330*/  @P2 BRA `(.L_x_5) ;  /* 0x0000000000302947 */ /* 0x000fea0003800000 */
[----:B-1----:R-:W1:Y:S01]  /*0340*/  LDS R4, [UR56+0x34] ;  /* 0x00003438ff047984 */ /* 0x002e620008000800 */
[----:B--2---:R-:W2:Y:S03]  /*0350*/  LDC.64 R10, c[0x0][0x238] ;  /* 0x00008e00ff0a7b82 */ /* 0x004ea60000000a00 */
[----:B------:R-:W3:Y:S01]  /*0360*/  LDS R0, [UR56+0x1c] ;  /* 0x00001c38ff007984 */ /* 0x000ee20008000800 */
[C---:B--2---:R-:W-:Y:S01]  /*0370*/  SHF.L.U64.HI R8, R10.reuse, 0x1, R11 ;  /* 0x000000010a087819 */ /* 0x044fe2000001020b */
[----:B------:R-:W-:-:S03]  /*0380*/  IMAD.SHL.U32 R5, R10, 0x2, RZ ;  /* 0x000000020a057824 */ /* 0x000fc600078e00ff */
[--C-:B------:R-:W-:Y:S02]  /*0390*/  SHF.R.U32.HI R7, RZ, 0x4, R8.reuse ;  /* 0x00000004ff077819 */ /* 0x100fe40000011608 */
[----:B------:R-:W-:-:S05]  /*03a0*/  SHF.R.U64 R5, R5, 0x4, R8 ;  /* 0x0000000405057819 */ /* 0x000fca0000001208 */
[----:B------:R4:W-:Y:S01]  /*03b0*/  STS [UR56+0xc], R5 ;  /* 0x00000c05ff007988 */ /* 0x0009e20008000838 */
[----:B-1----:R-:W-:Y:S02]  /*03c0*/  LOP3.LUT R4, R4, 0x7, RZ, 0xb8, !PT ;  /* 0x0000000704047812 */ /* 0x002fe400078eb8ff */
[----:B---3--:R-:W-:-:S03]  /*03d0*/  LOP3.LUT R0, R0, 0xf, R7, 0xb8, !PT ;  /* 0x0000000f00007812 */ /* 0x008fc600078eb807 */
[----:B------:R4:W-:Y:S04]  /*03e0*/  STS [UR56+0x34], R4 ;  /* 0x00003404ff007988 */ /* 0x0009e80008000838 */
[----:B------:R4:W-:Y:S02]  /*03f0*/  STS [UR56+0x1c], R0 ;  /* 0x00001c00ff007988 */ /* 0x0009e40008000838 */
.L_x_5:
[----:B------:R-:W-:Y:S05]  /*0400*/  BSYNC B0 ;  /* 0x0000000000007941 */ /* 0x000fea0003800000 */
.L_x_4:
[----:B------:R-:W-:Y:S04]  /*0410*/  BSSY B1, `(.L_x_6) ;  /* 0x000001a000017945 */ /* 0x000fe80003800000 */
[----:B------:R-:W-:Y:S04]  /*0420*/  BSSY B0, `(.L_x_7) ;  /* 0x0000015000007945 */ /* 0x000fe80003800000 */
[----:B------:R-:W-:Y:S05]  /*0430*/  @P2 BRA `(.L_x_8) ;  /* 0x0000000000202947 */ /* 0x000fea0003800000 */
[----:B-12-4-:R-:W1:Y:S02]  /*0440*/  LDS R0, [UR56+0x34] ;  /* 0x00003438ff007984 */ /* 0x016e640008000800 */
[----:B-1----:R-:W-:-:S05]  /*0450*/  LOP3.LUT R0, R0, 0x38, RZ, 0xb8, !PT ;  /* 0x0000003800007812 */ /* 0x002fca00078eb8ff */
[----:B------:R1:W-:Y:S01]  /*0460*/  STS [UR56+0x34], R0 ;  /* 0x00003400ff007988 */ /* 0x0003e20008000838 */
[----:B------:R-:W-:Y:S05]  /*0470*/  @P2 BRA `(.L_x_9) ;  /* 0x0000000000202947 */ /* 0x000fea0003800000 */
[----:B-1----:R-:W1:Y:S01]  /*0480*/  LDS R0, [UR56+0x8] ;  /* 0x00000838ff007984 */ /* 0x002e620008000800 */
[----:B------:R-:W-:-:S05]  /*0490*/  IMAD.MOV.U32 R5, RZ, RZ, 0x780 ;  /* 0x00000780ff057424 */ /* 0x000fca00078e00ff */
[----:B-1----:R-:W-:-:S05]  /*04a0*/  LOP3.LUT R0, R0, 0x500, R5, 0xd8, !PT ;  /* 0x0000050000007812 */ /* 0x002fca00078ed805 */
[----:B------:R3:W-:Y:S02]  /*04b0*/  STS [UR56+0x8], R0 ;  /* 0x00000800ff007988 */ /* 0x0007e40008000838 */
.L_x_8:
[----:B------:R-:W-:Y:S05]  /*04c0*/  @P2 BRA `(.L_x_10) ;  /* 0x0000000000282947 */ /* 0x000fea0003800000 */
[----:B-1234-:R-:W1:Y:S02]  /*04d0*/  LDS R0, [UR56+0x8] ;  /* 0x00000838ff007984 */ /* 0x01ee640008000800 */
[----:B-1----:R-:W-:-:S05]  /*04e0*/  LOP3.LUT R0, R0, 0x1800, RZ, 0xb8, !PT ;  /* 0x0000180000007812 */ /* 0x002fca00078eb8ff */
[----:B------:R2:W-:Y:S02]  /*04f0*/  STS [UR56+0x8], R0 ;  /* 0x00000800ff007988 */ /* 0x0005e40008000838 */
.L_x_9:
[----:B------:R-:W-:Y:S05]  /*0500*/  @P2 BREAK B0 ;  /* 0x0000000000002942 */ /* 0x000fea0003800000 */
[----:B------:R-:W-:Y:S05]  /*0510*/  @P2 BRA `(.L_x_11) ;  /* 0x0000000000242947 */ /* 0x000fea0003800000 */
[----:B------:R-:W3:Y:S01]  /*0520*/  LDS R5, [UR56+0x8] ;  /* 0x00000838ff057984 */ /* 0x000ee20008000800 */
[----:B-12---:R-:W-:-:S05]  /*0530*/  IMAD.MOV.U32 R0, RZ, RZ, 0x6000 ;  /* 0x00006000ff007424 */ /* 0x006fca00078e00ff */
[----:B---3--:R-:W-:-:S04]  /*0540*/  LOP3.LUT R0, R5, 0x6000, R0, 0xd8, !PT ;  /* 0x0000600005007812 */ /* 0x008fc800078ed800 */
[----:B------:R-:W-:-:S05]  /*0550*/  LOP3.LUT R0, R0, 0x400000, RZ, 0xb8, !PT ;  /* 0x0040000000007812 */ /* 0x000fca00078eb8ff */
[----:B------:R1:W-:Y:S02]  /*0560*/  STS [UR56+0x8], R0 ;  /* 0x00000800ff007988 */ /* 0x0003e40008000838 */
.L_x_10:
[----:B------:R-:W-:Y:S05]  /*0570*/  BSYNC B0 ;  /* 0x0000000000007941 */ /* 0x000fea0003800000 */
.L_x_7:
[----:B-1234-:R-:W1:Y:S02]  /*0580*/  @!P2 LDS R0, [UR56+0x8] ;  /* 0x00000838ff00a984 */ /* 0x01ee640008000800 */
[----:B-1----:R-:W-:-:S05]  /*0590*/  @!P2 LOP3.LUT R0, R0, 0x8000, RZ, 0xb8, !PT ;  /* 0x000080000000a812 */ /* 0x002fca00078eb8ff */
[----:B------:R3:W-:Y:S02]  /*05a0*/  @!P2 STS [UR56+0x8], R0 ;  /* 0x00000800ff00a988 */ /* 0x0007e40008000838 */
.L_x_11:
[----:B------:R-:W-:Y:S05]  /*05b0*/  BSYNC B1 ;  /* 0x0000000000017941 */ /* 0x000fea0003800000 */
.L_x_6:
[----:B------:R-:W-:Y:S05]  /*05c0*/  WARPSYNC.ALL ;  /* 0x0000000000007948 */ /* 0x000fea0003800000 */
[----:B------:R-:W-:Y:S05]  /*05d0*/  @P0 BRA `(.L_x_12) ;  /* 0x0000000000280947 */ /* 0x000fea0003800000 */
[----:B-123--:R-:W1:Y:S01]  /*05e0*/  S2R R0, SR_LANEID ;  /* 0x0000000000007919 */ /* 0x00ee620000000000 */
[----:B------:R-:W-:Y:S05]  /*05f0*/  WARPSYNC.ALL ;  /* 0x0000000000007948 */ /* 0x000fea0003800000 */
[----:B-1----:R-:W-:-:S05]  /*0600*/  IMAD.SHL.U32 R0, R0, 0x4, RZ ;  /* 0x0000000400007824 */ /* 0x002fca00078e00ff */
[----:B------:R-:W1:Y:S01]  /*0610*/  LDS R7, [R0+UR56] ;  /* 0x0000003800077984 */ /* 0x000e620008000800 */
[----:B------:R-:W-:-:S05]  /*0620*/  IADD3 R4, P1, R0, UR4, RZ ;  /* 0x0000000400047c10 */ /* 0x000fca000ff3e0ff */
[----:B------:R-:W-:-:S05]  /*0630*/  IMAD.X R5, RZ, RZ, UR5, P1 ;  /* 0x00000005ff057e24 */ /* 0x000fca00088e06ff */
[----:B-1----:R4:W5:Y:S01]  /*0640*/  ATOMG.E.EXCH.STRONG.GPU PT, RZ, [R4], R7 ;  /* 0x0000000704ff73a8 */ /* 0x00296200041ee100 */
[----:B------:R-:W-:-:S04]  /*0650*/  DEPBAR {5,4,3,2,1,0} ;  /* 0x0000003f0000791a */ /* 0x000fc80000000000 */
[----:B------:R4:W-:Y:S01]  /*0660*/  UTMACCTL.IV [UR4] ;  /* 0x00000000040079b9 */ /* 0x0009e20008000000 */
[----:B------:R-:W-:Y:S01]  /*0670*/  NOP ;  /* 0x0000000000007918 */ /* 0x000fe20000000000 */
.L_x_12:
[----:B------:R-:W-:Y:S05]  /*0680*/  @P0 BRA `(.L_x_13) ;  /* 0x00000000000c0947 */ /* 0x000fea0003800000 */
[----:B------:R0:W-:Y:S01]  /*0690*/  UTMACMDFLUSH ;  /* 0x00000000000079b7 */ /* 0x0001e20000000000 */
[----:B------:R-:W-:Y:S05]  /*06a0*/  @P0 BRA `(.L_x_13) ;  /* 0x0000000000040947 */ /* 0x000fea0003800000 */
[----:B------:R-:W-:-:S04]  /*06b0*/  DEPBAR.LE SB0, 0x0 ;  /* 0x000080000000791a */ /* 0x000fc80000000000 */
.L_x_13:
[----:B------:R-:W-:Y:S05]  /*06c0*/  WARPSYNC.ALL ;  /* 0x0000000000007948 */ /* 0x000fea0003800000 */
[----:B-----5:R-:W-:Y:S06]  /*06d0*/  BAR.SYNC.DEFER_BLOCKING 0x0 ;  /* 0x0000000000007b1d */ /* 0x020fec0000010000 */
[----:B------:R-:W-:Y:S02]  /*06e0*/  BSSY B1, `(.L_x_14) ;  /* 0x000000b000017945 */ /* 0x000fe40003800000 */
[----:B------:R-:W-:Y:S06]  /*06f0*/  BAR.SYNC.DEFER_BLOCKING 0x0 ;  /* 0x0000000000007b1d */ /* 0x000fec0000010000 */
[----:B------:R1:W-:Y:S01]  /*0700*/  @!P0 STS [R12], RZ ;  /* 0x000000ff0c008388 */ /* 0x0003e20000000800 */
[----:B------:R-:W-:Y:S01]  /*0710*/  NOP ;  /* 0x0000000000007918 */ /* 0x000fe20000000000 */
[----:B------:R-:W-:Y:S05]  /*0720*/  @P2 BRA `(.L_x_15) ;  /* 0x0000000000182947 */ /* 0x000fea0003800000 */
[----:B-123--:R-:W1:Y:S01]  /*0730*/  LDS R0, [UR56+0x8] ;  /* 0x00000838ff007984 */ /* 0x00ee620008000800 */
[----:B------:R-:W2:Y:S01]  /*0740*/  LDC.64 R10, c[0x0][0x218] ;  /* 0x00008600ff0a7b82 */ /* 0x000ea20000000a00 */
[----:B----4-:R-:W-:Y:S02]  /*0750*/  IMAD.MOV.U32 R5, RZ, RZ, 0x70 ;  /* 0x00000070ff057424 */ /* 0x010fe400078e00ff */
[----:B--2---:R2:W-:Y:S03]  /*0760*/  STS.64 [UR56], R10 ;  /* 0x0000000aff007988 */ /* 0x0045e60008000a38 */
[----:B-1----:R-:W-:-:S05]  /*0770*/  LOP3.LUT R0, R0, 0x10, R5, 0xd8, !PT ;  /* 0x0000001000007812 */ /* 0x002fca00078ed805 */
[----:B------:R2:W-:Y:S02]  /*0780*/  STS [UR56+0x8], R0 ;  /* 0x00000800ff007988 */ /* 0x0005e40008000838 */
.L_x_15:
[----:B----4-:R-:W-:Y:S05]  /*0790*/  BSYNC B1 ;  /* 0x0000000000017941 */ /* 0x010fea0003800000 */
.L_x_14:
[----:B------:R-:W-:Y:S04]  /*07a0*/  BSSY B2, `(.L_x_16) ;  /* 0x000000f000027945 */ /* 0x000fe80003800000 */
[----:B------:R-:W-:Y:S04]  /*07b0*/  BSSY B1, `(.L_x_17) ;  /* 0x000000c000017945 */ /* 0x000fe80003800000 */
[----:B------:R-:W-:Y:S05]  /*07c0*/  @P2 BRA `(.L_x_18) ;  /* 0x0000000000282947 */ /* 0x000fea0003800000 */
[----:B-123--:R-:W1:Y:S01]  /*07d0*/  LDS R0, [UR56+0x34] ;  /* 0x00003438ff007984 */ /* 0x00ee620008000800 */
[----:B------:R-:W-:Y:S01]  /*07e0*/  IMAD.MOV.U32 R5, RZ, RZ, 0x3f000000 ;  /* 0x3f000000ff057424 */ /* 0x000fe200078e00ff */
[----:B------:R-:W-:Y:S05]  /*07f0*/  @P2 BREAK B1 ;  /* 0x0000000000012942 */ /* 0x000fea0003800000 */
[----:B-1----:R-:W-:-:S05]  /*0800*/  LOP3.LUT R0, R0, 0xff000000, R5, 0xb8, !PT ;  /* 0xff00000000007812 */ /* 0x002fca00078eb805 */
[----:B------:R1:W-:Y:S01]  /*0810*/  STS [UR56+0x34], R0 ;  /* 0x00003400ff007988 */ /* 0x0003e20008000838 */
[----:B------:R-:W-:Y:S05]  /*0820*/  @P2 BRA `(.L_x_19) ;  /* 0x0000000000182947 */ /* 0x000fea0003800000 */
[----:B-1----:R-:W1:Y:S01]  /*0830*/  LDS R0, [UR56+0x38] ;  /* 0x00003838ff007984 */ /* 0x002e620008000800 */
[----:B------:R-:W-:-:S05]  /*0840*/  IMAD.MOV.U32 R5, RZ, RZ, 0xff ;  /* 0x000000ffff057424 */ /* 0x000fca00078e00ff */
[----:B-1----:R-:W-:-:S05]  /*0850*/  LOP3.LUT R0, R0, 0xff, R5, 0xb8, !PT ;  /* 0x000000ff00007812 */ /* 0x002fca00078eb805 */
[----:B------:R4:W-:Y:S02]  /*0860*/  STS [UR56+0x38], R0 ;  /* 0x00003800ff007988 */ /* 0x0009e40008000838 */
.L_x_18:
[----:B------:R-:W-:Y:S05]  /*0870*/  BSYNC B1 ;  /* 0x0000000000017941 */ /* 0x000fea0003800000 */
.L_x_17:
[----:B------:R1:W-:Y:S02]  /*0880*/  @!P2 STS [UR56+0x20], R9 ;  /* 0x00002009ff00a988 */ /* 0x0003e40008000838 */
.L_x_19:
[----:B------:R-:W-:Y:S05]  /*0890*/  BSYNC B2 ;  /* 0x0000000000027941 */ /* 0x000fea0003800000 */
.L_x_16:
[----:B------:R-:W-:Y:S05]  /*08a0*/  WARPSYNC.ALL ;  /* 0x0000000000007948 */ /* 0x000fea0003800000 */
[----:B-1234-:R-:W1:Y:S01]  /*08b0*/  LDC R0, c[0x0][0x22c] ;  /* 0x00008b00ff007b82 */ /* 0x01ee620000000800 */
[----:B------:R-:W-:Y:S01]  /*08c0*/  BSSY B2, `(.L_x_20) ;  /* 0x0000010000027945 */ /* 0x000fe20003800000 */
[----:B-1----:R-:W-:-:S05]  /*08d0*/  VIADD R0, R0, 0xffffffff ;  /* 0xffffffff00007836 */ /* 0x002fca0000000000 */
[----:B------:R1:W-:Y:S01]  /*08e0*/  @!P2 STS [UR56+0x24], R0 ;  /* 0x00002400ff00a988 */ /* 0x0003e20008000838 */
[----:B------:R-:W-:Y:S05]  /*08f0*/  @P2 BRA `(.L_x_21) ;  /* 0x0000000000302947 */ /* 0x000fea0003800000 */
[----:B------:R-:W2:Y:S01]  /*0900*/  LDS R5, [UR56+0x34] ;  /* 0x00003438ff057984 */ /* 0x000ea20008000800 */
[----:B------:R-:W3:Y:S03]  /*0910*/  LDC.64 R10, c[0x0][0x240] ;  /* 0x00009000ff0a7b82 */ /* 0x000ee60000000a00 */
[----:B------:R-:W4:Y:S01]  /*0920*/  LDS R4, [UR56+0x1c] ;  /* 0x00001c38ff047984 */ /* 0x000f220008000800 */
[C---:B---3--:R-:W-:Y:S01]  /*0930*/  SHF.L.U64.HI R8, R10.reuse, 0x1, R11 ;  /* 0x000000010a087819 */ /* 0x048fe2000001020b */
[----:B------:R-:W-:-:S03]  /*0940*/  IMAD.SHL.U32 R7, R10, 0x2, RZ ;  /* 0x000000020a077824 */ /* 0x000fc600078e00ff */
[--C-:B------:R-:W-:Y:S02]  /*0950*/  SHF.R.U32.HI R9, RZ, 0x4, R8.reuse ;  /* 0x00000004ff097819 */ /* 0x100fe40000011608 */
[----:B------:R-:W-:-:S05]  /*0960*/  SHF.R.U64 R7, R7, 0x4, R8 ;  /* 0x0000000407077819 */ /* 0x000fca0000001208 */
[----:B------:R3:W-:Y:S01]  /*0970*/  STS [UR56+0xc], R7 ;  /* 0x00000c07ff007988 */ /* 0x0007e20008000838 */
[----:B--2---:R-:W-:Y:S02]  /*0980*/  LOP3.LUT R5, R5, 0x7, RZ, 0xb8, !PT ;  /* 0x0000000705057812 */ /* 0x004fe400078eb8ff */
[----:B----4-:R-:W-:-:S03]  /*0990*/  LOP3.LUT R4, R4, 0xf, R9, 0xb8, !PT ;  /* 0x0000000f04047812 */ /* 0x010fc600078eb809 */
[----:B------:R3:W-:Y:S04]  /*09a0*/  STS [UR56+0x34], R5 ;  /* 0x00003405ff007988 */ /* 0x0007e80008000838 */
[----:B------:R3:W-:Y:S02]  /*09b0*/  STS [UR56+0x1c], R4 ;  /* 0x00001c04ff007988 */ /* 0x0007e40008000838 */
.L_x_21:
[----:B------:R-:W-:Y:S05]  /*09c0*/  BSYNC B2 ;  /* 0x0000000000027941 */ /* 0x000fea0003800000 */
.L_x_20:
[----:B------:R-:W-:Y:S04]  /*09d0*/  BSSY B3, `(.L_x_22) ;  /* 0x000001a000037945 */ /* 0x000fe80003800000 */
[----:B------:R-:W-:Y:S04]  /*09e0*/  BSSY B2, `(.L_x_23) ;  /* 0x0000015000027945 */ /* 0x000fe80003800000 */
[----:B------:R-:W-:Y:S05]  /*09f0*/  @P2 BRA `(.L_x_24) ;  /* 0x0000000000202947 */ /* 0x000fea0003800000 */
[----:B---3--:R-:W2:Y:S02]  /*0a00*/  LDS R4, [UR56+0x34] ;  /* 0x00003438ff047984 */ /* 0x008ea40008000800 */
[----:B--2---:R-:W-:-:S05]  /*0a10*/  LOP3.LUT R4, R4, 0x38, RZ, 0xb8, !PT ;  /* 0x0000003804047812 */ /* 0x004fca00078eb8ff */
[----:B------:R2:W-:Y:S01]  /*0a20*/  STS [UR56+0x34], R4 ;  /* 0x00003404ff007988 */ /* 0x0005e20008000838 */
[----:B------:R-:W-:Y:S05]  /*0a30*/  @P2 BRA `(.L_x_25) ;  /* 0x0000000000202947 */ /* 0x000fea0003800000 */
[----:B--2---:R-:W2:Y:S01]  /*0a40*/  LDS R4, [UR56+0x8] ;  /* 0x00000838ff047984 */ /* 0x004ea20008000800 */
[----:B------:R-:W-:-:S05]  /*0a50*/  IMAD.MOV.U32 R5, RZ, RZ, 0x780 ;  /* 0x00000780ff057424 */ /* 0x000fca00078e00ff */
[----:B--2---:R-:W-:-:S05]  /*0a60*/  LOP3.LUT R4, R4, 0x500, R5, 0xd8, !PT ;  /* 0x0000050004047812 */ /* 0x004fca00078ed805 */
[----:B------:R2:W-:Y:S02]  /*0a70*/  STS [UR56+0x8], R4 ;  /* 0x00000804ff007988 */ /* 0x0005e40008000838 */
.L_x_24:
[----:B------:R-:W-:Y:S05]  /*0a80*/  @P2 BRA `(.L_x_26) ;  /* 0x0000000000282947 */ /* 0x000fea0003800000 */
[----:B--23--:R-:W2:Y:S02]  /*0a90*/  LDS R4, [UR56+0x8] ;  /* 0x00000838ff047984 */ /* 0x00cea40008000800 */
[----:B--2---:R-:W-:-:S05]  /*0aa0*/  LOP3.LUT R4, R4, 0x1800, RZ, 0xb8, !PT ;  /* 0x0000180004047812 */ /* 0x004fca00078eb8ff */
[----:B------:R3:W-:Y:S02]  /*0ab0*/  STS [UR56+0x8], R4 ;  /* 0x00000804ff007988 */ /* 0x0007e40008000838 */
.L_x_25:
[----:B------:R-:W-:Y:S05]  /*0ac0*/  @P2 BREAK B2 ;  /* 0x0000000000022942 */ /* 0x000fea0003800000 */
[----:B------:R-:W-:Y:S05]  /*0ad0*/  @P2 BRA `(.L_x_27) ;  /* 0x0000000000242947 */ /* 0x000fea0003800000 */
[----:B--23--:R-:W2:Y:S01]  /*0ae0*/  LDS R4, [UR56+0x8] ;  /* 0x00000838ff047984 */ /* 0x00cea20008000800 */
[----:B------:R-:W-:-:S05]  /*0af0*/  IMAD.MOV.U32 R5, RZ, RZ, 0x6000 ;  /* 0x00006000ff057424 */ /* 0x000fca00078e00ff */
[----:B--2---:R-:W-:-:S04]  /*0b00*/  LOP3.LUT R4, R4, 0x6000, R5, 0xd8, !PT ;  /* 0x0000600004047812 */ /* 0x004fc800078ed805 */
[----:B------:R-:W-:-:S05]  /*0b10*/  LOP3.LUT R4, R4, 0x400000, RZ, 0xb8, !PT ;  /* 0x0040000004047812 */ /* 0x000fca00078eb8ff */
[----:B------:R4:W-:Y:S02]  /*0b20*/  STS [UR56+0x8], R4 ;  /* 0x00000804ff007988 */ /* 0x0009e40008000838 */
.L_x_26:
[----:B------:R-:W-:Y:S05]  /*0b30*/  BSYNC B2 ;  /* 0x0000000000027941 */ /* 0x000fea0003800000 */
.L_x_23:
[----:B--234-:R-:W2:Y:S02]  /*0b40*/  @!P2 LDS R4, [UR56+0x8] ;  /* 0x00000838ff04a984 */ /* 0x01cea40008000800 */
[----:B--2---:R-:W-:-:S05]  /*0b50*/  @!P2 LOP3.LUT R4, R4, 0x8000, RZ, 0xb8, !PT ;  /* 0x000080000404a812 */ /* 0x004fca00078eb8ff */
[----:B------:R4:W-:Y:S02]  /*0b60*/  @!P2 STS [UR56+0x8], R4 ;  /* 0x00000804ff00a988 */ /* 0x0009e40008000838 */
.L_x_27:
[----:B------:R-:W-:Y:S05]  /*0b70*/  BSYNC B3 ;  /* 0x0000000000037941 */ /* 0x000fea0003800000 */
.L_x_22:
[----:B------:R-:W-:Y:S05]  /*0b80*/  WARPSYNC.ALL ;  /* 0x0000000000007948 */ /* 0x000fea0003800000 */
[----:B------:R-:W-:-:S04]  /*0b90*/  UIADD3 UR7, UR8, 0x80, URZ ;  /* 0x0000008008077890 */ /* 0x000fc8000fffe03f */
[----:B------:R-:W-:-:S04]  /*0ba0*/  UIADD3 UR6, UP0, UR7, UR48, URZ ;  /* 0x0000003007067290 */ /* 0x000fc8000ff1e03f */
[----:B------:R-:W-:Y:S01]  /*0bb0*/  ULEA.HI.X.SX32 UR7, UR7, UR49, 0x1, UP0 ;  /* 0x0000003107077291 */ /* 0x000fe200080f0e3f */
[----:B------:R-:W-:Y:S11]  /*0bc0*/  @P0 BRA `(.L_x_28) ;  /* 0x0000000000280947 */ /* 0x000ff60003800000 */
[----:B--234-:R-:W2:Y:S01]  /*0bd0*/  S2R R4, SR_LANEID ;  /* 0x0000000000047919 */ /* 0x01cea20000000000 */
[----:B------:R-:W-:Y:S05]  /*0be0*/  WARPSYNC.ALL ;  /* 0x0000000000007948 */ /* 0x000fea0003800000 */
[----:B--2---:R-:W-:-:S05]  /*0bf0*/  IMAD.SHL.U32 R8, R4, 0x4, RZ ;  /* 0x0000000404087824 */ /* 0x004fca00078e00ff */
[----:B------:R-:W2:Y:S01]  /*0c00*/  LDS R7, [R8+UR56] ;  /* 0x0000003808077984 */ /* 0x000ea20008000800 */
[----:B------:R-:W-:-:S05]  /*0c10*/  IADD3 R4, P1, R8, UR6, RZ ;  /* 0x0000000608047c10 */ /* 0x000fca000ff3e0ff */
[----:B------:R-:W-:-:S05]  /*0c20*/  IMAD.X R5, RZ, RZ, UR7, P1 ;  /* 0x00000007ff057e24 */ /* 0x000fca00088e06ff */
[----:B--2---:R2:W5:Y:S01]  /*0c30*/  ATOMG.E.EXCH.STRONG.GPU PT, RZ, [R4], R7 ;  /* 0x0000000704ff73a8 */ /* 0x00456200041ee100 */
[----:B------:R-:W-:-:S04]  /*0c40*/  DEPBAR {5,4,3,2,1,0} ;  /* 0x0000003f0000791a */ /* 0x000fc80000000000 */
[----:B------:R2:W-:Y:S01]  /*0c50*/  UTMACCTL.IV [UR6] ;  /* 0x00000000060079b9 */ /* 0x0005e20008000000 */
[----:B------:R-:W-:Y:S01]  /*0c60*/  NOP ;  /* 0x0000000000007918 */ /* 0x000fe20000000000 */
.L_x_28:
[----:B------:R-:W-:Y:S05]  /*0c70*/  @P0 BRA `(.L_x_29) ;  /* 0x00000000000c0947 */ /* 0x000fea0003800000 */
[----:B------:R0:W-:Y:S01]  /*0c80*/  UTMACMDFLUSH ;  /* 0x00000000000079b7 */ /* 0x0001e20000000000 */
[----:B------:R-:W-:Y:S05]  /*0c90*/  @P0 BRA `(.L_x_29) ;  /* 0x0000000000040947 */ /* 0x000fea0003800000 */
[----:B------:R-:W-:-:S04]  /*0ca0*/  DEPBAR.LE SB0, 0x0 ;  /* 0x000080000000791a */ /* 0x000fc80000000000 */
.L_x_29:
[----:B------:R-:W-:Y:S05]  /*0cb0*/  WARPSYNC.ALL ;  /* 0x0000000000007948 */ /* 0x000fea0003800000 */
[----:B-----5:R-:W-:Y:S06]  /*0cc0*/  BAR.SYNC.DEFER_BLOCKING 0x0 ;  /* 0x0000000000007b1d */ /* 0x020fec0000010000 */
[----:B------:R-:W-:Y:S02]  /*0cd0*/  BSSY B3, `(.L_x_30) ;  /* 0x000000b000037945 */ /* 0x000fe40003800000 */
[----:B------:R-:W-:Y:S06]  /*0ce0*/  BAR.SYNC.DEFER_BLOCKING 0x0 ;  /* 0x0000000000007b1d */ /* 0x000fec0000010000 */
[----:B------:R1:W-:Y:S01]  /*0cf0*/  @!P0 STS [R12], RZ ;  /* 0x000000ff0c008388 */ /* 0x0003e20000000800 */
[----:B------:R-:W-:Y:S01]  /*0d00*/  NOP ;  /* 0x0000000000007918 */ /* 0x000fe20000000000 */
[----:B------:R-:W-:Y:S05]  /*0d10*/  @P2 BRA `(.L_x_31) ;  /* 0x0000000000182947 */ /* 0x000fea0003800000 */
[----:B--234-:R-:W2:Y:S01]  /*0d20*/  LDS R4, [UR56+0x8] ;  /* 0x00000838ff047984 */ /* 0x01cea20008000800 */
[----:B------:R-:W3:Y:S01]  /*0d30*/  LDC.64 R8, c[0x0][0x220] ;  /* 0x00008800ff087b82 */ /* 0x000ee20000000a00 */
[----:B------:R-:W-:Y:S02]  /*0d40*/  IMAD.MOV.U32 R5, RZ, RZ, 0x70 ;  /* 0x00000070ff057424 */ /* 0x000fe400078e00ff */
[----:B---3--:R3:W-:Y:S03]  /*0d50*/  STS.64 [UR56], R8 ;  /* 0x00000008ff007988 */ /* 0x0087e60008000a38 */
[----:B--2---:R-:W-:-:S05]  /*0d60*/  LOP3.LUT R4, R4, 0x10, R5, 0xd8, !PT ;  /* 0x0000001004047812 */ /* 0x004fca00078ed805 */
[----:B------:R3:W-:Y:S02]  /*0d70*/  STS [UR56+0x8], R4 ;  /* 0x00000804ff007988 */ /* 0x0007e40008000838 */
.L_x_31:
[----:B--2---:R-:W-:Y:S05]  /*0d80*/  BSYNC B3 ;  /* 0x0000000000037941 */ /* 0x004fea0003800000 */
.L_x_30:
[----:B------:R-:W-:Y:S04]  /*0d90*/  BSSY B4, `(.L_x_32) ;  /* 0x0000011000047945 */ /* 0x000fe80003800000 */
[----:B------:R-:W-:Y:S04]  /*0da0*/  BSSY B3, `(.L_x_33) ;  /* 0x000000e000037945 */ /* 0x000fe80003800000 */
[----:B------:R-:W-:Y:S05]  /*0db0*/  @P2 BRA `(.L_x_34) ;  /* 0x0000000000242947 */ /* 0x000fea0003800000 */
[----:B---34-:R-:W2:Y:S01]  /*0dc0*/  LDS R4, [UR56+0x34] ;  /* 0x00003438ff047984 */ /* 0x018ea20008000800 */
[----:B------:R-:W-:-:S05]  /*0dd0*/  IMAD.MOV.U32 R5, RZ, RZ, 0x3f000000 ;  /* 0x3f000000ff057424 */ /* 0x000fca00078e00ff */
[----:B--2---:R-:W-:-:S05]  /*0de0*/  LOP3.LUT R4, R4, 0xff000000, R5, 0xb8, !PT ;  /* 0xff00000004047812 */ /* 0x004fca00078eb805 */
[----:B------:R2:W-:Y:S01]  /*0df0*/  STS [UR56+0x34], R4 ;  /* 0x00003404ff007988 */ /* 0x0005e20008000838 */
[----:B------:R-:W-:Y:S05]  /*0e00*/  @P2 BRA `(.L_x_35) ;  /* 0x00000000001c2947 */ /* 0x000fea0003800000 */
[----:B--2---:R-:W2:Y:S01]  /*0e10*/  LDS R4, [UR56+0x38] ;  /* 0x00003838ff047984 */ /* 0x004ea20008000800 */
[----:B------:R-:W-:-:S05]  /*0e20*/  IMAD.MOV.U32 R5, RZ, RZ, 0xff ;  /* 0x000000ffff057424 */ /* 0x000fca00078e00ff */
[----:B--2---:R-:W-:-:S05]  /*0e30*/  LOP3.LUT R4, R4, 0xff, R5, 0xb8, !PT ;  /* 0x000000ff04047812 */ /* 0x004fca00078eb805 */
[----:B------:R2:W-:Y:S02]  /*0e40*/  STS [UR56+0x38], R4 ;  /* 0x00003804ff007988 */ /* 0x0005e40008000838 */
.L_x_34:
[----:B------:R-:W-:Y:S05]  /*0e50*/  @P2 BREAK B3 ;  /* 0x0000000000032942 */ /* 0x000fea0003800000 */
[----:B------:R-:W-:Y:S05]  /*0e60*/  @P2 BRA `(.L_x_36) ;  /* 0x00000000000c2947 */ /* 0x000fea0003800000 */
[----:B------:R1:W-:Y:S02]  /*0e70*/  STS [UR56+0x20], R0 ;  /* 0x00002000ff007988 */ /* 0x0003e40008000838 */
.L_x_35:
[----:B------:R-:W-:Y:S05]  /*0e80*/  BSYNC B3 ;  /* 0x0000000000037941 */ /* 0x000fea0003800000 */
.L_x_33:
[----:B------:R1:W-:Y:S02]  /*0e90*/  @!P2 STS [UR56+0x24], R6 ;  /* 0x00002406ff00a988 */ /* 0x0003e40008000838 */
.L_x_36:
[----:B------:R-:W-:Y:S05]  /*0ea0*/  BSYNC B4 ;  /* 0x0000000000047941 */ /* 0x000fea0003800000 */
.L_x_32:
[----:B------:R-:W-:Y:S05]  /*0eb0*/  WARPSYNC.ALL ;  /* 0x0000000000007948 */ /* 0x000fea0003800000 */
[----:B------:R-:W-:Y:S04]  /*0ec0*/  BSSY B4, `(.L_x_37) ;  /* 0x000000e000047945 */ /* 0x000fe80003800000 */
[----:B------:R-:W-:Y:S05]  /*0ed0*/  @P2 BRA `(.L_x_38) ;  /* 0x0000000000302947 */ /* 0x000fea0003800000 */
[----:B--234-:R-:W2:Y:S01]  /*0ee0*/  LDS R4, [UR56+0x34] ;  /* 0x00003438ff047984 */ /* 0x01cea20008000800 */
[----:B------:R-:W3:Y:S03]  /*0ef0*/  LDC.64 R8, c[0x0][0x248] ;  /* 0x00009200ff087b82 */ /* 0x000ee60000000a00 */
[----:B-1----:R-:W1:Y:S01]  /*0f00*/  LDS R0, [UR56+0x1c] ;  /* 0x00001c38ff007984 */ /* 0x002e620008000800 */
[C---:B---3--:R-:W-:Y:S01]  /*0f10*/  SHF.L.U64.HI R6, R8.reuse, 0x1, R9 ;  /* 0x0000000108067819 */ /* 0x048fe20000010209 */
[----:B------:R-:W-:-:S03]  /*0f20*/  IMAD.SHL.U32 R5, R8, 0x2, RZ ;  /* 0x0000000208057824 */ /* 0x000fc600078e00ff */
[--C-:B------:R-:W-:Y:S02]  /*0f30*/  SHF.R.U32.HI R7, RZ, 0x4, R6.reuse ;  /* 0x00000004ff077819 */ /* 0x100fe40000011606 */
[----:B------:R-:W-:-:S05]  /*0f40*/  SHF.R.U64 R5, R5, 0x4, R6 ;  /* 0x0000000405057819 */ /* 0x000fca0000001206 */
[----:B------:R3:W-:Y:S01]  /*0f50*/  STS [UR56+0xc], R5 ;  /* 0x00000c05ff007988 */ /* 0x0007e20008000838 */
[----:B--2---:R-:W-:Y:S02]  /*0f60*/  LOP3.LUT R4, R4, 0x7, RZ, 0xb8, !PT ;  /* 0x0000000704047812 */ /* 0x004fe400078eb8ff */
[----:B-1----:R-:W-:-:S03]  /*0f70*/  LOP3.LUT R0, R0, 0xf, R7, 0xb8, !PT ;  /* 0x0000000f00007812 */ /* 0x002fc600078eb807 */
[----:B------:R3:W-:Y:S04]  /*0f80*/  STS [UR56+0x34], R4 ;  /* 0x00003404ff007988 */ /* 0x0007e80008000838 */
[----:B------:R3:W-:Y:S02]  /*0f90*/  STS [UR56+0x1c], R0 ;  /* 0x00001c00ff007988 */ /* 0x0007e40008000838 */
.L_x_38:
[----:B------:R-:W-:Y:S05]  /*0fa0*/  BSYNC B4 ;  /* 0x0000000000047941 */ /* 0x000fea0003800000 */
.L_x_37:
[----:B------:R-:W-:Y:S04]  /*0fb0*/  BSSY B4, `(.L_x_39) ;  /* 0x000001a000047945 */ /* 0x000fe80003800000 */
[----:B------:R-:W-:Y:S04]  /*0fc0*/  BSSY B5, `(.L_x_40) ;  /* 0x0000015000057945 */ /* 0x000fe80003800000 */
[----:B------:R-:W-:Y:S05]  /*0fd0*/  @P2 BRA `(.L_x_41) ;  /* 0x0000000000202947 */ /* 0x000fea0003800000 */
[----:B-1-3--:R-:W1:Y:S02]  /*0fe0*/  LDS R0, [UR56+0x34] ;  /* 0x00003438ff007984 */ /* 0x00ae640008000800 */
[----:B-1----:R-:W-:-:S05]  /*0ff0*/  LOP3.LUT R0, R0, 0x38, RZ, 0xb8, !PT ;  /* 0x0000003800007812 */ /* 0x002fca00078eb8ff */
[----:B------:R1:W-:Y:S01]  /*1000*/  STS [UR56+0x34], R0 ;  /* 0x00003400ff007988 */ /* 0x0003e20008000838 */
[----:B------:R-:W-:Y:S05]  /*1010*/  @P2 BRA `(.L_x_42) ;  /* 0x0000000000202947 */ /* 0x000fea0003800000 */
[----:B-1----:R-:W1:Y:S01]  /*1020*/  LDS R0, [UR56+0x8] ;  /* 0x00000838ff007984 */ /* 0x002e620008000800 */
[----:B------:R-:W-:-:S05]  /*1030*/  IMAD.MOV.U32 R5, RZ, RZ, 0x780 ;  /* 0x00000780ff057424 */ /* 0x000fca00078e00ff */
[----:B-1----:R-:W-:-:S05]  /*1040*/  LOP3.LUT R0, R0, 0x500, R5, 0xd8, !PT ;  /* 0x0000050000007812 */ /* 0x002fca00078ed805 */
[----:B------:R1:W-:Y:S02]  /*1050*/  STS [UR56+0x8], R0 ;  /* 0x00000800ff007988 */ /* 0x0003e40008000838 */
.L_x_41:
[----:B------:R-:W-:Y:S05]  /*1060*/  @P2 BRA `(.L_x_43) ;  /* 0x0000000000282947 */ /* 0x000fea0003800000 */
[----:B-1-3--:R-:W1:Y:S02]  /*1070*/  LDS R0, [UR56+0x8] ;  /* 0x00000838ff007984 */ /* 0x00ae640008000800 */
[----:B-1----:R-:W-:-:S05]  /*1080*/  LOP3.LUT R0, R0, 0x1800, RZ, 0xb8, !PT ;  /* 0x0000180000007812 */ /* 0x002fca00078eb8ff */
[----:B------:R3:W-:Y:S02]  /*1090*/  STS [UR56+0x8], R0 ;  /* 0x00000800ff007988 */ /* 0x0007e40008000838 */
.L_x_42:
[----:B------:R-:W-:Y:S05]  /*10a0*/  @P2 BREAK B5 ;  /* 0x0000000000052942 */ /* 0x000fea0003800000 */
[----:B------:R-:W-:Y:S05]  /*10b0*/  @P2 BRA `(.L_x_44) ;  /* 0x0000000000242947 */ /* 0x000fea0003800000 */
[----:B-1-3--:R-:W1:Y:S01]  /*10c0*/  LDS R0, [UR56+0x8] ;  /* 0x00000838ff007984 */ /* 0x00ae620008000800 */
[----:B------:R-:W-:-:S05]  /*10d0*/  IMAD.MOV.U32 R5, RZ, RZ, 0x6000 ;  /* 0x00006000ff057424 */ /* 0x000fca00078e00ff */
[----:B-1----:R-:W-:-:S04]  /*10e0*/  LOP3.LUT R0, R0, 0x6000, R5, 0xd8, !PT ;  /* 0x0000600000007812 */ /* 0x002fc800078ed805 */
[----:B------:R-:W-:-:S05]  /*10f0*/  LOP3.LUT R0, R0, 0x400000, RZ, 0xb8, !PT ;  /* 0x0040000000007812 */ /* 0x000fca00078eb8ff */
[----:B------:R1:W-:Y:S02]  /*1100*/  STS [UR56+0x8], R0 ;  /* 0x00000800ff007988 */ /* 0x0003e40008000838 */
.L_x_43:
[----:B------:R-:W-:Y:S05]  /*1110*/  BSYNC B5 ;  /* 0x0000000000057941 */ /* 0x000fea0003800000 */
.L_x_40:
[----:B-1-3--:R-:W1:Y:S02]  /*1120*/  @!P2 LDS R0, [UR56+0x8] ;  /* 0x00000838ff00a984 */ /* 0x00ae640008000800 */
[----:B-1----:R-:W-:-:S05]  /*1130*/  @!P2 LOP3.LUT R0, R0, 0x8000, RZ, 0xb8, !PT ;  /* 0x000080000000a812 */ /* 0x002fca00078eb8ff */
[----:B------:R1:W-:Y:S02]  /*1140*/  @!P2 STS [UR56+0x8], R0 ;  /* 0x00000800ff00a988 */ /* 0x0003e40008000838 */
.L_x_44:
[----:B------:R-:W-:Y:S05]  /*1150*/  BSYNC B4 ;  /* 0x0000000000047941 */ /* 0x000fea0003800000 */
.L_x_39:
[----:B------:R-:W-:Y:S05]  /*1160*/  WARPSYNC.ALL ;  /* 0x0000000000007948 */ /* 0x000fea0003800000 */
[----:B------:R1:W-:Y:S01]  /*1170*/  STL [R1], RZ ;  /* 0x000000ff01007387 */ /* 0x0003e20000100800 */
[----:B------:R-:W-:Y:S01]  /*1180*/  UIADD3 UR8, UR8, 0x100, URZ ;  /* 0x0000010008087890 */ /* 0x000fe2000fffe03f */
[----:B------:R-:W-:Y:S02]  /*1190*/  ISETP.GE.AND P1, PT, R13, 0x1, PT ;  /* 0x000000010d00780c */ /* 0x000fe40003f26270 */
[----:B------:R-:W-:Y:S01]  /*11a0*/  SHF.R.U32.HI R6, RZ, 0x5, R3 ;  /* 0x00000005ff067819 */ /* 0x000fe20000011603 */
[----:B------:R-:W-:-:S04]  /*11b0*/  UIADD3 UR48, UP0, UR8, UR48, URZ ;  /* 0x0000003008307290 */ /* 0x000fc8000ff1e03f */
[----:B------:R-:W-:Y:S01]  /*11c0*/  ULEA.HI.X.SX32 UR49, UR8, UR49, 0x1, UP0 ;  /* 0x0000003108317291 */ /* 0x000fe200080f0e3f */
[----:B-1----:R-:W-:Y:S11]  /*11d0*/  @P0 BRA `(.L_x_45) ;  /* 0x0000000000280947 */ /* 0x002ff60003800000 */
[----:B---3--:R-:W1:Y:S01]  /*11e0*/  S2R R0, SR_LANEID ;  /* 0x0000000000007919 */ /* 0x008e620000000000 */
[----:B------:R-:W-:Y:S05]  /*11f0*/  WARPSYNC.ALL ;  /* 0x0000000000007948 */ /* 0x000fea0003800000 */
[----:B-1----:R-:W-:-:S05]  /*1200*/  IMAD.SHL.U32 R0, R0, 0x4, RZ ;  /* 0x0000000400007824 */ /* 0x002fca00078e00ff */
[----:B------:R-:W1:Y:S01]  /*1210*/  LDS R7, [R0+UR56] ;  /* 0x0000003800077984 */ /* 0x000e620008000800 */
[----:B--2-4-:R-:W-:-:S05]  /*1220*/  IADD3 R4, P3, R0, UR48, RZ ;  /* 0x0000003000047c10 */ /* 0x014fca000ff7e0ff */
[----:B------:R-:W-:-:S05]  /*1230*/  IMAD.X R5, RZ, RZ, UR49, P3 ;  /* 0x00000031ff057e24 */ /* 0x000fca00098e06ff */
[----:B-1----:R1:W5:Y:S01]  /*1240*/  ATOMG.E.EXCH.STRONG.GPU PT, RZ, [R4], R7 ;  /* 0x0000000704ff73a8 */ /* 0x00236200041ee100 */
[----:B------:R-:W-:-:S04]  /*1250*/  DEPBAR {5,4,3,2,1,0} ;  /* 0x0000003f0000791a */ /* 0x000fc80000000000 */
[----:B------:R1:W-:Y:S01]  /*1260*/  UTMACCTL.IV [UR48] ;  /* 0x00000000300079b9 */ /* 0x0003e20008000000 */
[----:B------:R-:W-:Y:S01]  /*1270*/  NOP ;  /* 0x0000000000007918 */ /* 0x000fe20000000000 */
.L_x_45:
[----:B------:R-:W-:Y:S05]  /*1280*/  @P0 BRA `(.L_x_46) ;  /* 0x00000000000c0947 */ /* 0x000fea0003800000 */
[----:B------:R0:W-:Y:S01]  /*1290*/  UTMACMDFLUSH ;  /* 0x00000000000079b7 */ /* 0x0001e20000000000 */
[----:B------:R-:W-:Y:S05]  /*12a0*/  @P0 BRA `(.L_x_46) ;  /* 0x0000000000040947 */ /* 0x000fea0003800000 */
[----:B------:R-:W-:-:S04]  /*12b0*/  DEPBAR.LE SB0, 0x0 ;  /* 0x000080000000791a */ /* 0x000fc80000000000 */
.L_x_46:
[----:B------:R1:W-:Y:S01]  /*12c0*/  STL [R1+0x4], RZ ;  /* 0x000004ff01007387 */ /* 0x0003e20000100800 */
[----:B------:R-:W-:Y:S05]  /*12d0*/  WARPSYNC.ALL ;  /* 0x0000000000007948 */ /* 0x000fea0003800000 */
[----:B------:R1:W-:Y:S01]  /*12e0*/  STL [R1+0x8], RZ ;  /* 0x000008ff01007387 */ /* 0x0003e20000100800 */
[----:B-----5:R-:W-:Y:S01]  /*12f0*/  VOTEU.ALL UP3, P2 ;  /* 0x00000000003f7886 */ /* 0x020fe20001060000 */
[----:B------:R-:W-:Y:S01]  /*1300*/  UMOV UR8, 0x1 ;  /* 0x0000000100087882 */ /* 0x000fe20000000000 */
[----:B------:R-:W-:Y:S01]  /*1310*/  VOTEU.ALL UP2, P2 ;  /* 0x00000000003f7886 */ /* 0x000fe20001040000 */
[----:B------:R1:W-:Y:S01]  /*1320*/  STL [R1+0xc], RZ ;  /* 0x00000cff01007387 */ /* 0x0003e20000100800 */
[----:B------:R-:W-:Y:S01]  /*1330*/  VOTEU.ALL UP1, P2 ;  /* 0x00000000003f7886 */ /* 0x000fe20001020000 */
[----:B------:R-:W-:-:S04]  /*1340*/  @!UP3 UIADD3 UR12, -UR8, 0x100000, URZ ;  /* 0x00100000080cb890 */ /* 0x000fc8000fffe13f */
[----:B------:R-:W-:Y:S02]  /*1350*/  @!UP3 USHF.L.U32 UR13, UR12, 0xb, URZ ;  /* 0x0000000b0c0db899 */ /* 0x000fe4000800063f */
[----:B------:R-:W-:Y:S01]  /*1360*/  @!UP3 USHF.L.U32 UR12, UR12, 0x1, URZ ;  /* 0x000000010c0cb899 */ /* 0x000fe2000800063f */
[----:B------:R-:W-:Y:S01]  /*1370*/  R2UR UR54, R6 ;  /* 0x00000000063672ca */ /* 0x000fe200000e0000 */
[----:B------:R1:W-:Y:S01]  /*1380*/  STL [R1+0x10], RZ ;  /* 0x000010ff01007387 */ /* 0x0003e20000100800 */
[----:B------:R-:W-:-:S04]  /*1390*/  @!UP3 UIADD3 UR16, -UR8, 0x100000, URZ ;  /* 0x001000000810b890 */ /* 0x000fc8000fffe13f */
[----:B------:R-:W-:Y:S02]  /*13a0*/  @!UP3 USHF.L.U32 UR17, UR16, 0xb, URZ ;  /* 0x0000000b1011b899 */ /* 0x000fe4000800063f */
[----:B------:R-:W-:Y:S01]  /*13b0*/  @!UP3 USHF.L.U32 UR16, UR16, 0x1, URZ ;  /* 0x000000011010b899 */ /* 0x000fe2000800063f */
[----:B------:R-:W-:Y:S01]  /*13c0*/  CS2R R24, SRZ ;  /* 0x0000000000187805 */ /* 0x000fe2000001ff00 */
[----:B------:R-:W-:-:S04]  /*13d0*/  @!UP3 UIADD3 UR18, -UR8, 0x100000, URZ ;  /* 0x001000000812b890 */ /* 0x000fc8000fffe13f */
[----:B------:R-:W-:Y:S02]  /*13e0*/  @!UP3 USHF.L.U32 UR19, UR18, 0xb, URZ ;  /* 0x0000000b1213b899 */ /* 0x000fe4000800063f */
[----:B------:R-:W-:Y:S01]  /*13f0*/  @!UP3 USHF.L.U32 UR18, UR18, 0x1, URZ ;  /* 0x000000011212b899 */ /* 0x000fe2000800063f */
[----:B------:R1:W-:Y:S01]  /*1400*/  STL [R1+0x14], RZ ;  /* 0x000014ff01007387 */ /* 0x0003e20000100800 */
[----:B------:R-:W-:Y:S01]  /*1410*/  VOTEU.ALL UP0, P2 ;  /* 0x00000000003f7886 */ /* 0x000fe20001000000 */
[----:B------:R-:W-:-:S04]  /*1420*/  @!UP3 UIADD3 UR8, -UR8, 0x100000, URZ ;  /* 0x001000000808b890 */ /* 0x000fc8000fffe13f */
[----:B------:R-:W-:Y:S02]  /*1430*/  @!UP3 USHF.L.U32 UR9, UR8, 0xb, URZ ;  /* 0x0000000b0809b899 */ /* 0x000fe4000800063f */
[----:B------:R-:W-:Y:S01]  /*1440*/  @!UP3 USHF.L.U32 UR8, UR8, 0x1, URZ ;  /* 0x000000010808b899 */ /* 0x000fe2000800063f */
[----:B------:R-:W-:Y:S01]  /*1450*/  CS2R R26, SRZ ;  /* 0x00000000001a7805 */ /* 0x000fe2000001ff00 */
[----:B------:R1:W-:Y:S01]  /*1460*/  STL [R1+0x18], RZ ;  /* 0x000018ff01007387 */ /* 0x0003e20000100800 */
[----:B------:R-:W-:Y:S01]  /*1470*/  VOTEU.ALL UP3, P2 ;  /* 0x00000000003f7886 */ /* 0x000fe20001060000 */
[----:B------:R-:W-:Y:S01]  /*1480*/  USHF.L.U32 UR11, UR50, 0x8, URZ ;  /* 0x00000008320b7899 */ /* 0x000fe2000800063f */
[----:B------:R-:W-:Y:S01]  /*1490*/  CS2R R28, SRZ ;  /* 0x00000000001c7805 */ /* 0x000fe2000001ff00 */
[----:B------:R1:W-:Y:S01]  /*14a0*/  STL [R1+0x1c], RZ ;  /* 0x00001cff01007387 */ /* 0x0003e20000100800 */
[----:B------:R-:W-:Y:S01]  /*14b0*/  USHF.L.U32 UR15, UR51, 0x8, URZ ;  /* 0x00000008330f7899 */ /* 0x000fe2000800063f */
[----:B------:R-:W-:-:S02]  /*14c0*/  CS2R R30, SRZ ;  /* 0x00000000001e7805 */ /* 0x000fc4000001ff00 */
[----:B------:R-:W-:Y:S01]  /*14d0*/  CS2R R32, SRZ ;  /* 0x0000000000207805 */ /* 0x000fe2000001ff00 */
[----:B------:R1:W-:Y:S01]  /*14e0*/  STL [R1+0x20], RZ ;  /* 0x000020ff01007387 */ /* 0x0003e20000100800 */
[----:B------:R-:W-:Y:S02]  /*14f0*/  CS2R R34, SRZ ;  /* 0x0000000000227805 */ /* 0x000fe4000001ff00 */
[----:B------:R-:W-:Y:S02]  /*1500*/  CS2R R36, SRZ ;  /* 0x0000000000247805 */ /* 0x000fe4000001ff00 */
[----:B------:R-:W-:Y:S01]  /*1510*/  CS2R R38, SRZ ;  /* 0x0000000000267805 */ /* 0x000fe2000001ff00 */
[----:B------:R1:W-:Y:S01]  /*1520*/  STL [R1+0x24], RZ ;  /* 0x000024ff01007387 */ /* 0x0003e20000100800 */
[----:B------:R-:W-:Y:S02]  /*1530*/  CS2R R40, SRZ ;  /* 0x0000000000287805 */ /* 0x000fe4000001ff00 */
        /* <DEDUP_REMOVED lines=72> */
[----:B------:R-:W-:Y:S01]  /*19c0*/  CS2R R150, SRZ ;  /* 0x0000000000967805 */ /* 0x000fe2000001ff00 */
[----:B------:R1:W-:Y:S04]  /*19d0*/  STL [R1+0x70], RZ ;  /* 0x000070ff01007387 */ /* 0x0003e80000100800 */
        /* <DEDUP_REMOVED lines=16> */
[----:B------:R1:W-:Y:S01]  /*1ae0*/  STL [R1+0xb4], RZ ;  /* 0x0000b4ff01007387 */ /* 0x0003e20000100800 */
[----:B------:R-:W-:Y:S06]  /*1af0*/  BAR.SYNC.DEFER_BLOCKING 0x0 ;  /* 0x0000000000007b1d */ /* 0x000fec0000010000 */
[----:B------:R1:W-:Y:S04]  /*1b00*/  STL [R1+0xb8], RZ ;  /* 0x0000b8ff01007387 */ /* 0x0003e80000100800 */
[----:B------:R1:W-:Y:S04]  /*1b10*/  STL [R1+0xbc], RZ ;  /* 0x0000bcff01007387 */ /* 0x0003e80000100800 */
[----:B------:R1:W-:Y:S04]  /*1b20*/  STL [R1+0xc0], RZ ;  /* 0x0000c0ff01007387 */ /* 0x0003e80000100800 */
[----:B------:R1:W-:Y:S04]  /*1b30*/  STL [R1+0xc4], RZ ;  /* 0x0000c4ff01007387 */ /* 0x0003e80000100800 */
[----:B------:R1:W-:Y:S04]  /*1b40*/  STL [R1+0xc8], RZ ;  /* 0x0000c8ff01007387 */ /* 0x0003e80000100800 */
[----:B------:R-:W2:Y:S02]  /*1b50*/  FENCE.VIEW.ASYNC.S ;  /* 0x00000000000073c6 */ /* 0x000ea40000000000 */
[----:B--2---:R1:W2:Y:S02]  /*1b60*/  @!UP2 SYNCS.EXCH.64 URZ, [UR56+0x80000], UR12 ;  /* 0x0800000c383fa5b2 */ /* 0x0042a40008000100 */
        /* <DEDUP_REMOVED lines=20> */
[----:B--2---:R-:W-:Y:S06]  /*1cb0*/  BAR.SYNC.DEFER_BLOCKING 0x0 ;  /* 0x0000000000007b1d */ /* 0x004fec0000010000 */
[----:B------:R1:W-:Y:S04]  /*1cc0*/  STL [R1+0x11c], RZ ;  /* 0x00011cff01007387 */ /* 0x0003e80000100800 */
[----:B------:R1:W-:Y:S04]  /*1cd0*/  STL [R1+0x120], RZ ;  /* 0x000120ff01007387 */ /* 0x0003e80000100800 */
[----:B------:R1:W-:Y:S04]  /*1ce0*/  STL [R1+0x124], RZ ;  /* 0x000124ff01007387 */ /* 0x0003e80000100800 */
[----:B------:R1:W-:Y:S04]  /*1cf0*/  STL [R1+0x128], RZ ;  /* 0x000128ff01007387 */ /* 0x0003e80000100800 */
[----:B------:R1:W-:Y:S01]  /*1d00*/  STL [R1+0x12c], RZ ;  /* 0x00012cff01007387 */ /* 0x0003e20000100800 */
[----:B------:R1:W2:Y:S03]  /*1d10*/  @!UP1 SYNCS.EXCH.64 URZ, [UR56+0x80008], UR16 ;  /* 0x08000810383f95b2 */ /* 0x0002a60008000100 */
        /* <DEDUP_REMOVED lines=55> */
[----:B------:R1:W-:Y:S01]  /*2090*/  STL [R1+0x1fc], RZ ;  /* 0x0001fcff01007387 */ /* 0x0003e20000100800 */
[----:B------:R-:W-:Y:S05]  /*20a0*/  @!P1 BRA `(.L_x_47) ;  /* 0x0000001c00b49947 */ /* 0x000fea0003800000 */
[----:B------:R1:W-:Y:S01]  /*20b0*/  STL [R1], RZ ;  /* 0x000000ff01007387 */ /* 0x0003e20000100800 */
[----:B------:R-:W-:Y:S02]  /*20c0*/  CS2R R24, SRZ ;  /* 0x0000000000187805 */ /* 0x000fe4000001ff00 */
[----:B------:R-:W-:Y:S02]  /*20d0*/  CS2R R26, SRZ ;  /* 0x00000000001a7805 */ /* 0x000fe4000001ff00 */
[----:B------:R-:W-:Y:S01]  /*20e0*/  CS2R R28, SRZ ;  /* 0x00000000001c7805 */ /* 0x000fe2000001ff00 */
[----:B------:R1:W-:Y:S01]  /*20f0*/  STL [R1+0x4], RZ ;  /* 0x000004ff01007387 */ /* 0x0003e20000100800 */
[----:B------:R-:W-:Y:S02]  /*2100*/  CS2R R30, SRZ ;  /* 0x00000000001e7805 */ /* 0x000fe4000001ff00 */
[----:B------:R-:W-:Y:S02]  /*2110*/  CS2R R32, SRZ ;  /* 0x0000000000207805 */ /* 0x000fe4000001ff00 */
[----:B------:R-:W-:Y:S01]  /*2120*/  CS2R R34, SRZ ;  /* 0x0000000000227805 */ /* 0x000fe2000001ff00 */
[----:B------:R1:W-:Y:S01]  /*2130*/  STL [R1+0x8], RZ ;  /* 0x000008ff01007387 */ /* 0x0003e20000100800 */
[----:B------:R-:W-:-:S02]  /*2140*/  CS2R R36, SRZ ;  /* 0x0000000000247805 */ /* 0x000fc4000001ff00 */
        /* <DEDUP_REMOVED lines=75> */
[----:B------:R-:W-:Y:S01]  /*2600*/  CS2R R150, SRZ ;  /* 0x0000000000967805 */ /* 0x000fe2000001ff00 */
[----:B------:R-:W-:Y:S01]  /*2610*/  UMOV UR53, URZ ;  /* 0x0000003f00357c82 */ /* 0x000fe20008000000 */
[----:B------:R-:W-:Y:S01]  /*2620*/  UMOV UR52, URZ ;  /* 0x0000003f00347c82 */ /* 0x000fe20008000000 */
        /* <DEDUP_REMOVED lines=105> */
[----:B------:R1:W-:Y:S02]  /*2cc0*/  STL [R1+0x1fc], RZ ;  /* 0x0001fcff01007387 */ /* 0x0003e40000100800 */
.L_x_49:
[----:B--2---:R-:W-:Y:S01]  /*2cd0*/  BAR.SYNC.DEFER_BLOCKING 0x0 ;  /* 0x0000000000007b1d */ /* 0x004fe20000010000 */
[----:B------:R-:W-:Y:S01]  /*2ce0*/  ULEA UR21, UR53, UR56, 0x3 ;  /* 0x0000003835157291 */ /* 0x000fe2000f8e183f */
[----:B---3--:R-:W-:Y:S01]  /*2cf0*/  @!P2 IMAD.MOV.U32 R0, RZ, RZ, 0x20000 ;  /* 0x00020000ff00a424 */ /* 0x008fe200078e00ff */
[----:B------:R-:W-:Y:S01]  /*2d00*/  ELECT P0, URZ, PT ;  /* 0x00000000003f782f */ /* 0x000fe20003800000 */
[----:B------:R-:W-:-:S03]  /*2d10*/  ULEA UR20, UR53, UR56, 0x10 ;  /* 0x0000003835147291 */ /* 0x000fc6000f8e803f */
[----:B------:R-:W-:Y:S01]  /*2d20*/  ISETP.LT.U32.AND P0, PT, R2, 0x40, P0 ;  /* 0x000000400200780c */ /* 0x000fe20000701070 */
[----:B------:R-:W-:Y:S01]  /*2d30*/  ULOP3.LUT UR14, UR54, 0x1, URZ, 0xc0, !UPT ;  /* 0x00000001360e7892 */ /* 0x000fe2000f8ec03f */
[----:B------:R-:W-:-:S03]  /*2d40*/  ELECT P1, URZ, PT ;  /* 0x00000000003f782f */ /* 0x000fc60003820000 */
[----:B-1----:R-:W-:Y:S02]  /*2d50*/  ULEA UR12, UR14, UR20, 0xf ;  /* 0x000000140e0c7291 */ /* 0x002fe4000f8e783f */
[----:B------:R-:W-:Y:S01]  /*2d60*/  ULEA UR14, UR14, UR52, 0x6 ;  /* 0x000000340e0e7291 */ /* 0x000fe2000f8e303f */
[----:B------:R-:W-:-:S05]  /*2d70*/  ISETP.LT.U32.AND P1, PT, R2, 0x40, P1 ;  /* 0x000000400200780c */ /* 0x000fca0000f21070 */
[----:B------:R-:W-:Y:S01]  /*2d80*/  VOTEU.ANY UP0, P0 ;  /* 0x00000000003f7886 */ /* 0x000fe20000000100 */
[----:B------:R-:W-:Y:S01]  /*2d90*/  VOTEU.ANY UP2, P0 ;  /* 0x00000000003f7886 */ /* 0x000fe20000040100 */
[----:B------:R-:W-:Y:S01]  /*2da0*/  UMOV UR10, UR14 ;  /* 0x0000000e000a7c82 */ /* 0x000fe20008000000 */
[----:B------:R1:W-:Y:S01]  /*2db0*/  @!P2 SYNCS.ARRIVE.TRANS64 RZ, [UR21+0x80000], R0 ;  /* 0x08000000ffffa9a7 */ /* 0x0003e20008000015 */
[----:B------:R2:W-:Y:S06]  /*2dc0*/  MEMBAR.ALL.CTA ;  /* 0x0000000000007992 */ /* 0x0005ec0000008000 */
[----:B--2---:R-:W2:Y:S01]  /*2dd0*/  FENCE.VIEW.ASYNC.S ;  /* 0x00000000000073c6 */ /* 0x004ea20000000000 */
[----:B------:R-:W-:Y:S01]  /*2de0*/  @UP0 UIADD3 UR13, UR21, 0x80000, URZ ;  /* 0x00080000150d0890 */ /* 0x000fe2000fffe03f */
[----:B------:R-:W-:Y:S01]  /*2df0*/  @UP0 UMOV UR16, UR4 ;  /* 0x0000000400100c82 */ /* 0x000fe20008000000 */
[----:B------:R-:W-:Y:S01]  /*2e00*/  @UP0 UMOV UR17, UR5 ;  /* 0x0000000500110c82 */ /* 0x000fe20008000000 */
[----:B--2---:R-:W-:Y:S01]  /*2e10*/  VOTEU.ANY UP1, P1 ;  /* 0x00000000003f7886 */ /* 0x004fe20000820100 */
[----:B------:R-:W-:Y:S01]  /*2e20*/  VOTEU.ANY UP3, P1 ;  /* 0x00000000003f7886 */ /* 0x000fe20000860100 */
[----:B-1----:R-:W-:-:S03]  /*2e30*/  IMAD.U32 R0, RZ, RZ, UR55 ;  /* 0x00000037ff007e24 */ /* 0x002fc6000f8e00ff */
[----:B------:R-:W-:Y:S02]  /*2e40*/  @UP1 UIADD3 UR8, UR12, 0x40000, URZ ;  /* 0x000400000c081890 */ /* 0x000fe4000fffe03f */
[----:B------:R-:W-:Y:S01]  /*2e50*/  @UP1 UIADD3 UR9, UR21, 0x80000, URZ ;  /* 0x0008000015091890 */ /* 0x000fe2000fffe03f */
[----:B------:R-:W-:Y:S01]  /*2e60*/  SHF.L.U32 R0, R0, 0x1f, RZ ;  /* 0x0000001f00007819 */ /* 0x000fe200000006ff */
[----:B------:R-:W-:Y:S01]  /*2e70*/  @UP1 UMOV UR18, UR6 ;  /* 0x0000000600121c82 */ /* 0x000fe20008000000 */
[----:B------:R-:W-:Y:S01]  /*2e80*/  @UP1 UMOV UR19, UR7 ;  /* 0x0000000700131c82 */ /* 0x000fe20008000000 */
[----:B------:R-:W-:Y:S06]  /*2e90*/  BAR.SYNC.DEFER_BLOCKING 0x0 ;  /* 0x0000000000007b1d */ /* 0x000fec0000010000 */
[----:B------:R1:W-:Y:S02]  /*2ea0*/  @UP2 UTMALDG.2D [UR12], [UR16] ;  /* 0x0000000c100025b4 */ /* 0x0003e40008008000 */
[----:B------:R-:W-:Y:S06]  /*2eb0*/  BAR.SYNC.DEFER_BLOCKING 0x0 ;  /* 0x0000000000007b1d */ /* 0x000fec0000010000 */
[----:B------:R1:W-:Y:S02]  /*2ec0*/  @UP3 UTMALDG.2D [UR8], [UR18] ;  /* 0x00000008120035b4 */ /* 0x0003e40008008000 */
[----:B------:R-:W-:Y:S06]  /*2ed0*/  BAR.SYNC.DEFER_BLOCKING 0x0 ;  /* 0x0000000000007b1d */ /* 0x000fec0000010000 */
[----:B------:R-:W2:Y:S02]  /*2ee0*/  SYNCS.PHASECHK.TRANS64.TRYWAIT P0, [UR21+0x80000], R0 ;  /* 0x08000000ff0075a7 */ /* 0x000ea40008000155 */
[----:B-12---:R-:W-:Y:S05]  /*2ef0*/  @!P0 BRA `(.L_x_48) ;  /* 0x0000002400688947 */ /* 0x006fea0003800000 */
.L_x_50:
[----:B------:R-:W-:Y:S01]  /*2f00*/  STL.64 [R1+0x268], R150 ;  /* 0x0002689601007387 */ /* 0x000fe20000100a00 */
[----:B------:R-:W-:Y:S01]  /*2f10*/  USHF.L.U32 UR8, UR54, 0x7, URZ ;  /* 0x0000000736087899 */ /* 0x000fe2000800063f */
[----:B------:R-:W1:Y:S02]  /*2f20*/  LDC R0, c[0x0][0x230] ;  /* 0x00008c00ff007b82 */ /* 0x000e640000000800 */
[----:B------:R-:W-:Y:S04]  /*2f30*/  STL.64 [R1+0x260], R148 ;  /* 0x0002609401007387 */ /* 0x000fe80000100a00 */
        /* <DEDUP_REMOVED lines=11> */
[----:B------:R2:W-:Y:S04]  /*2ff0*/  STL.64 [R1+0x200], R124 ;  /* 0x0002007c01007387 */ /* 0x0005e80000100a00 */
[----:B--2---:R-:W2:Y:S04]  /*3000*/  LDL.LU.64 R124, [R1] ;  /* 0x00000000017c7983 */ /* 0x004ea80000300a00 */
[----:B------:R-:W2:Y:S04]  /*3010*/  LDL.LU.64 R126, [R1+0x8] ;  /* 0x00000800017e7983 */ /* 0x000ea80000300a00 */
        /* <DEDUP_REMOVED lines=61> */
[----:B------:R-:W2:Y:S01]  /*33f0*/  LDL.LU.64 R250, [R1+0x1f8] ;  /* 0x0001f80001fa7983 */ /* 0x000ea20000300a00 */
[----:B------:R-:W-:-:S02]  /*3400*/  UIADD3 UR9, UR20, 0x40000, URZ ;  /* 0x0004000014097890 */ /* 0x000fc4000fffe03f */
[----:B------:R-:W-:Y:S02]  /*3410*/  ULOP3.LUT UR8, UR8, 0x200, URZ, 0xc0, !UPT ;  /* 0x0000020008087892 */ /* 0x000fe4000f8ec03f */
[----:B------:R-:W-:Y:S02]  /*3420*/  USHF.R.U32.HI UR9, URZ, 0x4, UR9 ;  /* 0x000000043f097899 */ /* 0x000fe40008011609 */
[----:B------:R-:W-:Y:S02]  /*3430*/  ULEA.HI UR8, UR20, UR8, URZ, 0x1c ;  /* 0x0000000814087291 */ /* 0x000fe4000f8fe03f */
[----:B------:R-:W-:Y:S02]  /*3440*/  USGXT.U32 UR46, UR9, 0xe ;  /* 0x0000000e092e789a */ /* 0x000fe40008000000 */
[----:B------:R-:W-:Y:S01]  /*3450*/  ULOP3.LUT UR44, UR8, 0x3fff, URZ, 0xc0, !UPT ;  /* 0x00003fff082c7892 */ /* 0x000fe2000f8ec03f */
[----:B------:R-:W-:Y:S01]  /*3460*/  UMOV UR47, 0x40000040 ;  /* 0x40000040002f7882 */ /* 0x000fe20000000000 */
[----:B------:R-:W-:-:S02]  /*3470*/  UMOV UR45, 0x40000040 ;  /* 0x40000040002d7882 */ /* 0x000fc40000000000 */
[----:B------:R-:W-:Y:S02]  /*3480*/  UIADD3 UR40, UP0, UR44, 0x2, URZ ;  /* 0x000000022c287890 */ /* 0x000fe4000ff1e03f */
[----:B------:R-:W-:Y:S01]  /*3490*/  UIADD3 UR42, UP1, UR46, 0x2, URZ ;  /* 0x000000022e2a7890 */ /* 0x000fe2000ff3e03f */
[----:B------:R-:W-:Y:S01]  /*34a0*/  UMOV UR8, URZ ;  /* 0x0000003f00087c82 */ /* 0x000fe20008000000 */
[----:B------:R-:W-:Y:S01]  /*34b0*/  UMOV UR9, URZ ;  /* 0x0000003f00097c82 */ /* 0x000fe20008000000 */
[----:B------:R-:W-:Y:S02]  /*34c0*/  UIADD3.X UR41, UR8, 0x40000040, URZ, UP0, !UPT ;  /* 0x4000004008297890 */ /* 0x000fe400087fe43f */
[----:B------:R-:W-:Y:S02]  /*34d0*/  UIADD3.X UR43, UR9, 0x40000040, URZ, UP1, !UPT ;  /* 0x40000040092b7890 */ /* 0x000fe40008ffe43f */
[----:B------:R-:W-:Y:S02]  /*34e0*/  UIADD3.64 UR36, UR40, 0x2, URZ ;  /* 0x0000000228247897 */ /* 0x000fe4000fffe03f */
[----:B------:R-:W-:-:S02]  /*34f0*/  UIADD3.64 UR38, UR42, 0x2, URZ ;  /* 0x000000022a267897 */ /* 0x000fc4000fffe03f */
[----:B------:R-:W-:Y:S02]  /*3500*/  UIADD3.64 UR32, UR40, 0x4, URZ ;  /* 0x0000000428207897 */ /* 0x000fe4000fffe03f */
[----:B------:R-:W-:Y:S02]  /*3510*/  UIADD3.64 UR34, UR42, 0x4, URZ ;  /* 0x000000042a227897 */ /* 0x000fe4000fffe03f */
[----:B------:R-:W-:Y:S02]  /*3520*/  UIADD3.64 UR28, UR40, 0x7fe, URZ ;  /* 0x000007fe281c7897 */ /* 0x000fe4000fffe03f */
[----:B------:R-:W-:Y:S02]  /*3530*/  UIADD3.64 UR30, UR42, 0x7fe, URZ ;  /* 0x000007fe2a1e7897 */ /* 0x000fe4000fffe03f */
[----:B------:R-:W-:Y:S02]  /*3540*/  UIADD3.64 UR24, UR40, 0x800, URZ ;  /* 0x0000080028187897 */ /* 0x000fe4000fffe03f */
[----:B------:R-:W-:-:S02]  /*3550*/  UIADD3.64 UR26, UR42, 0x800, URZ ;  /* 0x000008002a1a7897 */ /* 0x000fc4000fffe03f */
[----:B------:R-:W-:Y:S02]  /*3560*/  UIADD3.64 UR20, UR40, 0x802, URZ ;  /* 0x0000080228147897 */ /* 0x000fe4000fffe03f */
[----:B------:R-:W-:Y:S02]  /*3570*/  UIADD3.64 UR22, UR42, 0x802, URZ ;  /* 0x000008022a167897 */ /* 0x000fe4000fffe03f */
[----:B------:R-:W-:Y:S02]  /*3580*/  UIADD3.64 UR16, UR40, 0x804, URZ ;  /* 0x0000080428107897 */ /* 0x000fe4000fffe03f */
[----:B------:R-:W-:Y:S01]  /*3590*/  UIADD3.64 UR18, UR42, 0x804, URZ ;  /* 0x000008042a127897 */ /* 0x000fe2000fffe03f */
[----:B--2---:R-:W-:-:S06]  /*35a0*/  WARPGROUP.ARRIVE ;  /* 0x00000000000079c5 */ /* 0x004fcc0000000000 */
[----:B------:R-:W-:Y:S03]  /*35b0*/  HGMMA.64x256x16.F32.BF16 R124, gdesc[UR44], R124, gsb0 ;  /* 0x03e000002c7c79f0 */ /* 0x000fe6000800187c */
[----:B------:R-:W-:Y:S02]  /*35c0*/  WARPGROUP.DEPBAR.LE gsb0, 0x0 ;  /* 0x00008000000079c5 */ /* 0x000fe40000010000 */
[----:B------:R-:W-:-:S15]  /*35d0*/  WARPGROUP.ARRIVE ;  /* 0x00000000000079c5 */ /* 0x000fde0000000000 */
[----:B------:R-:W-:-:S08]  /*35e0*/  NOP ;  /* 0x0000000000007918 */ /* 0x000fd00000000000 */
        /* <DEDUP_REMOVED lines=26> */
[----:B------:R-:W-:Y:S04]  /*3790*/  STL.64 [R1], R124 ;  /* 0x0000007c01007387 */ /* 0x000fe80000100a00 */
        /* <DEDUP_REMOVED lines=63> */
[----:B--2---:R-:W2:Y:S04]  /*3b90*/  LDL.LU.64 R150, [R1+0x268] ;  /* 0x0002680001967983 */ /* 0x004ea80000300a00 */
        /* <DEDUP_REMOVED lines=13> */
[----:B------:R-:W-:-:S02]  /*3c70*/  UIADD3.64 UR44, UR40, 0x3fe, URZ ;  /* 0x000003fe282c7897 */ /* 0x000fc4000fffe03f */
[----:B------:R-:W-:Y:S02]  /*3c80*/  UIADD3.64 UR36, UR40, 0x402, URZ ;  /* 0x0000040228247897 */ /* 0x000fe4000fffe03f */
[----:B------:R-:W-:Y:S02]  /*3c90*/  UIADD3.64 UR32, UR40, 0x404, URZ ;  /* 0x0000040428207897 */ /* 0x000fe4000fffe03f */
[----:B------:R-:W-:Y:S02]  /*3ca0*/  UIADD3.64 UR28, UR40, 0xbfe, URZ ;  /* 0x00000bfe281c7897 */ /* 0x000fe4000fffe03f */
[----:B------:R-:W-:Y:S02]  /*3cb0*/  UIADD3.64 UR24, UR40, 0xc00, URZ ;  /* 0x00000c0028187897 */ /* 0x000fe4000fffe03f */
[----:B------:R-:W-:Y:S02]  /*3cc0*/  UIADD3.64 UR20, UR40, 0xc02, URZ ;  /* 0x00000c0228147897 */ /* 0x000fe4000fffe03f */
[----:B------:R-:W-:-:S02]  /*3cd0*/  UIADD3.64 UR16, UR40, 0xc04, URZ ;  /* 0x00000c0428107897 */ /* 0x000fc4000fffe03f */
[----:B------:R-:W-:Y:S02]  /*3ce0*/  UIADD3 UR52, UR52, 0x80, URZ ;  /* 0x0000008034347890 */ /* 0x000fe4000fffe03f */
[----:B------:R-:W-:-:S04]  /*3cf0*/  UIADD3 UR53, UR53, 0x1, URZ ;  /* 0x0000000135357890 */ /* 0x000fc8000fffe03f */
[----:B-1----:R-:W-:Y:S01]  /*3d00*/  ISETP.LE.AND P0, PT, R0, UR52, PT ;  /* 0x0000003400007c0c */ /* 0x002fe2000bf03270 */
[----:B------:R-:W-:-:S04]  /*3d10*/  UISETP.NE.U32.AND UP0, UPT, UR53, 0x4, UPT ;  /* 0x000000043500788c */ /* 0x000fc8000bf05070 */
[----:B------:R-:W-:Y:S02]  /*3d20*/  USEL UR8, URZ, 0x1, UP0 ;  /* 0x000000013f087887 */ /* 0x000fe40008000000 */
[----:B------:R-:W-:Y:S02]  /*3d30*/  USEL UR53, UR53, URZ, UP0 ;  /* 0x0000003f35357287 */ /* 0x000fe40008000000 */
[----:B------:R-:W-:Y:S01]  /*3d40*/  ULOP3.LUT UR55, UR55, UR8, URZ, 0x3c, !UPT ;  /* 0x0000000837377292 */ /* 0x000fe2000f8e3c3f */
[----:B--2---:R-:W-:-:S06]  /*3d50*/  WARPGROUP.ARRIVE ;  /* 0x00000000000079c5 */ /* 0x004fcc0000000000 */
[----:B------:R-:W-:Y:S01]  /*3d60*/  HGMMA.64x256x16.F32.BF16 R24, gdesc[UR44], R24, gsb0 ;  /* 0x03e000002c1879f0 */ /* 0x000fe20008001818 */
[----:B------:R-:W-:Y:S01]  /*3d70*/  UIADD3.64 UR44, UR40, 0x400, URZ ;  /* 0x00000400282c7897 */ /* 0x000fe2000fffe03f */
[----:B------:R-:W-:Y:S01]  /*3d80*/  UMOV UR46, UR42 ;  /* 0x0000002a002e7c82 */ /* 0x000fe20008000000 */
[----:B------:R-:W-:Y:S01]  /*3d90*/  UMOV UR47, UR43 ;  /* 0x0000002b002f7c82 */ /* 0x000fe20008000000 */
[----:B------:R-:W-:Y:S02]  /*3da0*/  WARPGROUP.DEPBAR.LE gsb0, 0x0 ;  /* 0x00008000000079c5 */ /* 0x000fe40000010000 */
[----:B------:R-:W-:-:S15]  /*3db0*/  WARPGROUP.ARRIVE ;  /* 0x00000000000079c5 */ /* 0x000fde0000000000 */
[----:B------:R-:W-:-:S07]  /*3dc0*/  NOP ;  /* 0x0000000000007918 */ /* 0x000fce0000000000 */
        /* <DEDUP_REMOVED lines=26> */
[----:B---3--:R-:W-:Y:S05]  /*3f70*/  @!P0 BRA `(.L_x_49) ;  /* 0xffffffec00548947 */ /* 0x008fea000383ffff */
.L_x_47:
[----:B------:R5:W-:Y:S04]  /*3f80*/  STL [R1+0x20c], R148 ;  /* 0x00020c9401007387 */ /* 0x000be80000100800 */
[----:B------:R-:W3:Y:S01]  /*3f90*/  LDL.LU R8, [R1] ;  /* 0x0000000001087983 */ /* 0x000ee20000300800 */
[----:B--2---:R-:W-:Y:S06]  /*3fa0*/  BAR.SYNC.DEFER_BLOCKING 0x0 ;  /* 0x0000000000007b1d */ /* 0x004fec0000010000 */
[----:B-----5:R-:W2:Y:S04]  /*3fb0*/  LDL.LU R148, [R1+0x4] ;  /* 0x0000040001947983 */ /* 0x020ea80000300800 */
[----:B------:R5:W-:Y:S04]  /*3fc0*/  STL [R1+0x208], R149 ;  /* 0x0002089501007387 */ /* 0x000be80000100800 */
[----:B-----5:R-:W5:Y:S01]  /*3fd0*/  LDL.LU R149, [R1+0xc] ;  /* 0x00000c0001957983 */ /* 0x020f620000300800 */
[----:B------:R-:W4:Y:S03]  /*3fe0*/  @!P2 SYNCS.CCTL.IV [UR56+0x80000] ;  /* 0x08000000ff00a9b1 */ /* 0x000f260008000038 */
[----:B------:R-:W5:Y:S04]  /*3ff0*/  LDL.LU R9, [R1+0x8] ;  /* 0x0000080001097983 */ /* 0x000f680000300800 */
[----:B------:R1:W-:Y:S01]  /*4000*/  STL [R1+0x204], R150 ;  /* 0x0002049601007387 */ /* 0x0003e20000100800 */
[----:B----4-:R-:W-:Y:S06]  /*4010*/  BAR.SYNC.DEFER_BLOCKING 0x0 ;  /* 0x0000000000007b1d */ /* 0x010fec0000010000 */
[----:B-1----:R-:W4:Y:S04]  /*4020*/  LDL.LU R150, [R1+0x14] ;  /* 0x0000140001967983 */ /* 0x002f280000300800 */
[----:B------:R-:W4:Y:S04]  /*4030*/  LDL.LU R10, [R1+0x10] ;  /* 0x00001000010a7983 */ /* 0x000f280000300800 */
[----:B------:R1:W-:Y:S01]  /*4040*/  STL [R1+0x200], R151 ;  /* 0x0002009701007387 */ /* 0x0003e20000100800 */
[----:B------:R-:W1:Y:S02]  /*4050*/  @!P2 SYNCS.CCTL.IV [UR56+0x80008] ;  /* 0x08000800ff00a9b1 */ /* 0x000e640008000038 */
[----:B-1----:R-:W-:Y:S06]  /*4060*/  BAR.SYNC.DEFER_BLOCKING 0x0 ;  /* 0x0000000000007b1d */ /* 0x002fec0000010000 */
[----:B------:R-:W4:Y:S04]  /*4070*/  LDL.LU R151, [R1+0x1c] ;  /* 0x00001c0001977983 */ /* 0x000f280000300800 */
[----:B------:R-:W4:Y:S04]  /*4080*/  LDL.LU R11, [R1+0x18] ;  /* 0x00001800010b7983 */ /* 0x000f280000300800 */
[----:B------:R-:W4:Y:S04]  /*4090*/  LDL.LU R3, [R1+0x24] ;  /* 0x0000240001037983 */ /* 0x000f280000300800 */
[----:B------:R-:W4:Y:S04]  /*40a0*/  LDL.LU R4, [R1+0x20] ;  /* 0x0000200001047983 */ /* 0x000f280000300800 */
[----:B------:R-:W4:Y:S01]  /*40b0*/  LDL.LU R2, [R1+0x2c] ;  /* 0x00002c0001027983 */ /* 0x000f220000300800 */
[----:B------:R-:W1:Y:S03]  /*40c0*/  @!P2 SYNCS.CCTL.IV [UR56+0x80010] ;  /* 0x08001000ff00a9b1 */ /* 0x000e660008000038 */
[----:B------:R-:W4:Y:S04]  /*40d0*/  LDL.LU R5, [R1+0x28] ;  /* 0x0000280001057983 */ /* 0x000f280000300800 */
        /* <DEDUP_REMOVED lines=105> */
[----:B---3--:R-:W3:Y:S04]  /*4770*/  LDL.LU R0, [R1+0x1d0] ;  /* 0x0001d00001007983 */ /* 0x008ee80000300800 */
[----:B------:R-:W3:Y:S04]  /*4780*/  LDL.LU R200, [R1+0x1dc] ;  /* 0x0001dc0001c87983 */ /* 0x000ee80000300800 */
[----:B------:R-:W3:Y:S04]  /*4790*/  LDL.LU R191, [R1+0x1d8] ;  /* 0x0001d80001bf7983 */ /* 0x000ee80000300800 */
[----:B------:R-:W3:Y:S04]  /*47a0*/  LDL.LU R197, [R1+0x1e4] ;  /* 0x0001e40001c57983 */ /* 0x000ee80000300800 */
[----:B------:R-:W3:Y:S04]  /*47b0*/  LDL.LU R192, [R1+0x1e0] ;  /* 0x0001e00001c07983 */ /* 0x000ee80000300800 */
[----:B------:R-:W3:Y:S04]  /*47c0*/  LDL.LU R199, [R1+0x1ec] ;  /* 0x0001ec0001c77983 */ /* 0x000ee80000300800 */
[----:B------:R-:W3:Y:S01]  /*47d0*/  LDL.LU R193, [R1+0x1e8] ;  /* 0x0001e80001c17983 */ /* 0x000ee20000300800 */
[----:B--2---:R-:W-:-:S03]  /*47e0*/  F2FP.BF16.F32.PACK_AB R8, R148, R8 ;  /* 0x000000089408723e */ /* 0x004fc600000010ff */
[----:B------:R-:W2:Y:S01]  /*47f0*/  LDL.LU R198, [R1+0x1f4] ;  /* 0x0001f40001c67983 */ /* 0x000ea20000300800 */
[----:B-----5:R-:W-:-:S03]  /*4800*/  F2FP.BF16.F32.PACK_AB R9, R149, R9 ;  /* 0x000000099509723e */ /* 0x020fc600000010ff */
[----:B------:R-:W2:Y:S01]  /*4810*/  LDL.LU R194, [R1+0x1f0] ;  /* 0x0001f00001c27983 */ /* 0x000ea20000300800 */
[----:B----4-:R-:W-:-:S03]  /*4820*/  F2FP.BF16.F32.PACK_AB R10, R150, R10 ;  /* 0x0000000a960a723e */ /* 0x010fc600000010ff */
[----:B------:R-:W4:Y:S01]  /*4830*/  LDL.LU R196, [R1+0x1fc] ;  /* 0x0001fc0001c47983 */ /* 0x000f220000300800 */
[----:B------:R-:W-:-:S03]  /*4840*/  F2FP.BF16.F32.PACK_AB R11, R151, R11 ;  /* 0x0000000b970b723e */ /* 0x000fc600000010ff */
[----:B------:R-:W4:Y:S04]  /*4850*/  LDL.LU R195, [R1+0x1f8] ;  /* 0x0001f80001c37983 */ /* 0x000f280000300800 */
[----:B------:R-:W5:Y:S04]  /*4860*/  LDL.LU R148, [R1+0x20c] ;  /* 0x00020c0001947983 */ /* 0x000f680000300800 */
[----:B------:R-:W5:Y:S04]  /*4870*/  LDL.LU R149, [R1+0x208] ;  /* 0x0002080001957983 */ /* 0x000f680000300800 */
[----:B------:R-:W5:Y:S04]  /*4880*/  LDL.LU R150, [R1+0x204] ;  /* 0x0002040001967983 */ /* 0x000f680000300800 */
[----:B------:R-:W5:Y:S01]  /*4890*/  LDL.LU R151, [R1+0x200] ;  /* 0x0002000001977983 */ /* 0x000f620000300800 */
[----:B------:R-:W-:-:S02]  /*48a0*/  F2FP.BF16.F32.PACK_AB R4, R3, R4 ;  /* 0x000000040304723e */ /* 0x000fc400000010ff */
[----:B------:R-:W-:Y:S02]  /*48b0*/  ELECT P0, URZ, PT ;  /* 0x00000000003f782f */ /* 0x000fe40003800000 */
[----:B------:R-:W-:Y:S01]  /*48c0*/  F2FP.BF16.F32.PACK_AB R5, R2, R5 ;  /* 0x000000050205723e */ /* 0x000fe200000010ff */
[----:B------:R-:W1:Y:S01]  /*48d0*/  S2R R3, SR_TID.X ;  /* 0x0000000000037919 */ /* 0x000e620000002100 */
[----:B------:R-:W-:Y:S01]  /*48e0*/  F2FP.BF16.F32.PACK_AB R20, R242, R20 ;  /* 0x00000014f214723e */ /* 0x000fe200000010ff */
[----:B------:R-:W-:Y:S01]  /*48f0*/  ULOP3.LUT UR54, UR54, 0x3, URZ, 0xc0, !UPT ;  /* 0x0000000336367892 */ /* 0x000fe2000f8ec03f */
[----:B------:R-:W-:Y:S01]  /*4900*/  F2FP.BF16.F32.PACK_AB R21, R241, R21 ;  /* 0x00000015f115723e */ /* 0x000fe200000010ff */
[----:B-1----:R-:W-:Y:S01]  /*4910*/  BAR.SYNC.DEFER_BLOCKING 0x0 ;  /* 0x0000000000007b1d */ /* 0x002fe20000010000 */
[----:B------:R-:W-:Y:S01]  /*4920*/  F2FP.BF16.F32.PACK_AB R22, R240, R22 ;  /* 0x00000016f016723e */ /* 0x000fe200000010ff */
[----:B------:R-:W-:Y:S01]  /*4930*/  ULEA UR13, UR54, UR11, 0x6 ;  /* 0x0000000b360d7291 */ /* 0x000fe2000f8e303f */
[----:B------:R-:W-:Y:S01]  /*4940*/  F2FP.BF16.F32.PACK_AB R23, R239, R23 ;  /* 0x00000017ef17723e */ /* 0x000fe200000010ff */
[----:B------:R-:W-:Y:S01]  /*4950*/  ULEA UR12, UR54, UR56, 0xf ;  /* 0x00000038360c7291 */ /* 0x000fe2000f8e783f */
[----:B------:R-:W-:Y:S01]  /*4960*/  F2FP.BF16.F32.PACK_AB R24, R25, R24 ;  /* 0x000000181918723e */ /* 0x000fe200000010ff */
[----:B------:R-:W-:Y:S01]  /*4970*/  UMOV UR14, UR15 ;  /* 0x0000000f000e7c82 */ /* 0x000fe20008000000 */
[----:B------:R-:W-:-:S02]  /*4980*/  F2FP.BF16.F32.PACK_AB R25, R27, R26 ;  /* 0x0000001a1b19723e */ /* 0x000fc400000010ff */
[----:B------:R-:W-:Y:S02]  /*4990*/  F2FP.BF16.F32.PACK_AB R56, R57, R56 ;  /* 0x000000383938723e */ /* 0x000fe400000010ff */
[----:B------:R-:W-:Y:S02]  /*49a0*/  F2FP.BF16.F32.PACK_AB R26, R29, R28 ;  /* 0x0000001c1d1a723e */ /* 0x000fe400000010ff */
[----:B------:R-:W-:Y:S02]  /*49b0*/  F2FP.BF16.F32.PACK_AB R27, R31, R30 ;  /* 0x0000001e1f1b723e */ /* 0x000fe400000010ff */
[----:B------:R-:W-:Y:S02]  /*49c0*/  F2FP.BF16.F32.PACK_AB R57, R59, R58 ;  /* 0x0000003a3b39723e */ /* 0x000fe400000010ff */
[----:B------:R-:W-:Y:S02]  /*49d0*/  F2FP.BF16.F32.PACK_AB R88, R89, R88 ;  /* 0x000000585958723e */ /* 0x000fe400000010ff */
[----:B------:R-:W-:-:S02]  /*49e0*/  F2FP.BF16.F32.PACK_AB R58, R61, R60 ;  /* 0x0000003c3d3a723e */ /* 0x000fc400000010ff */
[----:B------:R-:W-:Y:S02]  /*49f0*/  F2FP.BF16.F32.PACK_AB R59, R63, R62 ;  /* 0x0000003e3f3b723e */ /* 0x000fe400000010ff */
[----:B------:R-:W-:Y:S01]  /*4a00*/  F2FP.BF16.F32.PACK_AB R89, R91, R90 ;  /* 0x0000005a5b59723e */ /* 0x000fe200000010ff */
[----:B------:R-:W1:Y:S01]  /*4a10*/  @!P2 SYNCS.CCTL.IV [UR56+0x80018] ;  /* 0x08001800ff00a9b1 */ /* 0x000e620008000038 */
[----:B------:R-:W-:Y:S02]  /*4a20*/  F2FP.BF16.F32.PACK_AB R120, R121, R120 ;  /* 0x000000787978723e */ /* 0x000fe400000010ff */
[----:B------:R-:W-:Y:S02]  /*4a30*/  F2FP.BF16.F32.PACK_AB R90, R93, R92 ;  /* 0x0000005c5d5a723e */ /* 0x000fe400000010ff */
[----:B------:R-:W-:Y:S02]  /*4a40*/  LOP3.LUT R2, R3, 0xff, RZ, 0xc0, !PT ;  /* 0x000000ff03027812 */ /* 0x000fe400078ec0ff */
[----:B------:R-:W-:-:S02]  /*4a50*/  F2FP.BF16.F32.PACK_AB R164, R226, R164 ;  /* 0x000000a4e2a4723e */ /* 0x000fc400000010ff */
[----:B------:R-:W-:Y:S02]  /*4a60*/  ISETP.LT.U32.AND P0, PT, R2, 0x80, P0 ;  /* 0x000000800200780c */ /* 0x000fe40000701070 */
[----:B------:R-:W-:Y:S02]  /*4a70*/  F2FP.BF16.F32.PACK_AB R91, R95, R94 ;  /* 0x0000005e5f5b723e */ /* 0x000fe400000010ff */
[----:B------:R-:W-:Y:S02]  /*4a80*/  F2FP.BF16.F32.PACK_AB R165, R225, R165 ;  /* 0x000000a5e1a5723e */ /* 0x000fe400000010ff */
[----:B------:R-:W-:Y:S02]  /*4a90*/  F2FP.BF16.F32.PACK_AB R121, R123, R122 ;  /* 0x0000007a7b79723e */ /* 0x000fe400000010ff */
[----:B------:R-:W-:Y:S02]  /*4aa0*/  F2FP.BF16.F32.PACK_AB R122, R125, R124 ;  /* 0x0000007c7d7a723e */ /* 0x000fe400000010ff */
[----:B------:R-:W-:-:S02]  /*4ab0*/  F2FP.BF16.F32.PACK_AB R123, R127, R126 ;  /* 0x0000007e7f7b723e */ /* 0x000fc400000010ff */
[----:B------:R-:W-:Y:S01]  /*4ac0*/  F2FP.BF16.F32.PACK_AB R166, R224, R166 ;  /* 0x000000a6e0a6723e */ /* 0x000fe200000010ff */
[----:B------:R-:W-:Y:S01]  /*4ad0*/  VOTEU.ANY UP0, P0 ;  /* 0x00000000003f7886 */ /* 0x000fe20000000100 */
[----:B------:R-:W-:Y:S01]  /*4ae0*/  F2FP.BF16.F32.PACK_AB R6, R252, R6 ;  /* 0x00000006fc06723e */ /* 0x000fe200000010ff */
[----:B------:R-:W-:Y:S01]  /*4af0*/  VOTEU.ANY UP1, P0 ;  /* 0x00000000003f7886 */ /* 0x000fe20000020100 */
[----:B------:R-:W-:Y:S02]  /*4b00*/  F2FP.BF16.F32.PACK_AB R7, R251, R7 ;  /* 0x00000007fb07723e */ /* 0x000fe400000010ff */
[----:B------:R-:W-:Y:S01]  /*4b10*/  F2FP.BF16.F32.PACK_AB R152, R238, R152 ;  /* 0x00000098ee98723e */ /* 0x000fe200000010ff */
[----:B------:R-:W-:Y:S01]  /*4b20*/  @UP0 UMOV UR8, UR48 ;  /* 0x0000003000080c82 */ /* 0x000fe20008000000 */
[----:B------:R-:W-:Y:S01]  /*4b30*/  F2FP.BF16.F32.PACK_AB R167, R223, R167 ;  /* 0x000000a7dfa7723e */ /* 0x000fe200000010ff */
[----:B------:R-:W-:Y:S01]  /*4b40*/  @UP0 UMOV UR9, UR49 ;  /* 0x0000003100090c82 */ /* 0x000fe20008000000 */
        /* <DEDUP_REMOVED lines=87> */
[----:B---3--:R-:W-:Y:S01]  /*50c0*/  F2FP.BF16.F32.PACK_AB R190, R190, R0 ;  /* 0x00000000bebe723e */ /* 0x008fe200000010ff */
[----:B------:R-:W-:-:S05]  /*50d0*/  IMAD.SHL.U32 R0, R3, 0x80, RZ ;  /* 0x0000008003007824 */ /* 0x000fca00078e00ff */
[----:B------:R-:W-:Y:S02]  /*50e0*/  LOP3.LUT R0, R0, 0x780, RZ, 0xc0, !PT ;  /* 0x0000078000007812 */ /* 0x000fe400078ec0ff */
[----:B------:R-:W-:Y:S02]  /*50f0*/  F2FP.BF16.F32.PACK_AB R191, R200, R191 ;  /* 0x000000bfc8bf723e */ /* 0x000fe400000010ff */
[----:B------:R-:W-:Y:S01]  /*5100*/  F2FP.BF16.F32.PACK_AB R192, R197, R192 ;  /* 0x000000c0c5c0723e */ /* 0x000fe200000010ff */
[----:B------:R-:W-:-:S05]  /*5110*/  IMAD.SHL.U32 R197, R3, 0x10, RZ ;  /* 0x0000001003c57824 */ /* 0x000fca00078e00ff */
[----:B------:R-:W-:Y:S02]  /*5120*/  LOP3.LUT R0, R0, 0x70, R197, 0xf8, !PT ;  /* 0x0000007000007812 */ /* 0x000fe400078ef8c5 */
[----:B------:R-:W-:Y:S02]  /*5130*/  F2FP.BF16.F32.PACK_AB R193, R199, R193 ;  /* 0x000000c1c7c1723e */ /* 0x000fe400000010ff */
[----:B------:R-:W-:Y:S01]  /*5140*/  LOP3.LUT R0, R0, 0x10, R3, 0x78, !PT ;  /* 0x0000001000007812 */ /* 0x000fe200078e7803 */
[----:B------:R-:W-:-:S05]  /*5150*/  IMAD.SHL.U32 R3, R3, 0x40, RZ ;  /* 0x0000004003037824 */ /* 0x000fca00078e00ff */
[----:B------:R-:W-:Y:S02]  /*5160*/  LOP3.LUT R0, R0, 0x3800, R3, 0xf8, !PT ;  /* 0x0000380000007812 */ /* 0x000fe400078ef803 */
[----:B--2---:R-:W-:Y:S02]  /*5170*/  F2FP.BF16.F32.PACK_AB R194, R198, R194 ;  /* 0x000000c2c6c2723e */ /* 0x004fe400000010ff */
[C---:B------:R-:W-:Y:S01]  /*5180*/  LOP3.LUT R3, R0.reuse, 0x20, RZ, 0x3c, !PT ;  /* 0x0000002000037812 */ /* 0x040fe200078e3cff */
[----:B------:R-:W-:Y:S01]  /*5190*/  VIADD R2, R0, UR56 ;  /* 0x0000003800027c36 */ /* 0x000fe20008000000 */
[----:B----4-:R-:W-:-:S03]  /*51a0*/  F2FP.BF16.F32.PACK_AB R195, R196, R195 ;  /* 0x000000c3c4c3723e */ /* 0x010fc600000010ff */
[----:B------:R-:W-:Y:S01]  /*51b0*/  VIADD R3, R3, UR56 ;  /* 0x0000003803037c36 */ /* 0x000fe20008000000 */
[----:B-1----:R1:W-:Y:S04]  /*51c0*/  STSM.16.M88.4 [R2], R8 ;  /* 0x0000000802007844 */ /* 0x0023e80000000200 */
[----:B------:R-:W-:Y:S01]  /*51d0*/  STSM.16.M88.4 [R2+0x8000], R20 ;  /* 0x0080001402007844 */ /* 0x000fe20000000200 */
[----:B-----5:R-:W-:-:S03]  /*51e0*/  F2FP.BF16.F32.PACK_AB R146, R149, R148 ;  /* 0x000000949592723e */ /* 0x020fc600000010ff */
[----:B------:R-:W-:Y:S04]  /*51f0*/  STSM.16.M88.4 [R2+0x10000], R164 ;  /* 0x010000a402007844 */ /* 0x000fe80000000200 */
[----:B------:R-:W-:Y:S01]  /*5200*/  STSM.16.M88.4 [R2+0x18000], R180 ;  /* 0x018000b402007844 */ /* 0x000fe20000000200 */
[----:B------:R-:W-:-:S03]  /*5210*/  F2FP.BF16.F32.PACK_AB R147, R151, R150 ;  /* 0x000000969793723e */ /* 0x000fc600000010ff */
[----:B------:R-:W-:Y:S01]  /*5220*/  STSM.16.M88.4 [R2+0x4000], R24 ;  /* 0x0040001802007844 */ /* 0x000fe20000000200 */
[C---:B-1----:R-:W-:Y:S02]  /*5230*/  LOP3.LUT R8, R0.reuse, 0x40, RZ, 0x3c, !PT ;  /* 0x0000004000087812 */ /* 0x042fe400078e3cff */
[----:B------:R-:W-:Y:S01]  /*5240*/  LOP3.LUT R0, R0, 0x60, RZ, 0x3c, !PT ;  /* 0x0000006000007812 */ /* 0x000fe200078e3cff */
[----:B------:R-:W-:Y:S02]  /*5250*/  STSM.16.M88.4 [R2+0xc000], R56 ;  /* 0x00c0003802007844 */ /* 0x000fe40000000200 */
[----:B------:R-:W-:Y:S02]  /*5260*/  VIADD R8, R8, UR56 ;  /* 0x0000003808087c36 */ /* 0x000fe40008000000 */
[----:B------:R-:W-:Y:S01]  /*5270*/  STSM.16.M88.4 [R2+0x14000], R88 ;  /* 0x0140005802007844 */ /* 0x000fe20000000200 */
[----:B------:R-:W-:-:S03]  /*5280*/  VIADD R0, R0, UR56 ;  /* 0x0000003800007c36 */ /* 0x000fc60008000000 */
[----:B------:R-:W-:Y:S04]  /*5290*/  STSM.16.M88.4 [R2+0x1c000], R120 ;  /* 0x01c0007802007844 */ /* 0x000fe80000000200 */
[----:B------:R-:W-:Y:S04]  /*52a0*/  STSM.16.M88.4 [R3], R4 ;  /* 0x0000000403007844 */ /* 0x000fe80000000200 */
[----:B------:R-:W-:Y:S04]  /*52b0*/  STSM.16.M88.4 [R3+0x8000], R152 ;  /* 0x0080009803007844 */ /* 0x000fe80000000200 */
[----:B------:R-:W-:Y:S04]  /*52c0*/  STSM.16.M88.4 [R3+0x10000], R168 ;  /* 0x010000a803007844 */ /* 0x000fe80000000200 */
[----:B------:R-:W-:Y:S04]  /*52d0*/  STSM.16.M88.4 [R3+0x18000], R184 ;  /* 0x018000b803007844 */ /* 0x000fe80000000200 */
[----:B------:R-:W-:Y:S04]  /*52e0*/  STSM.16.M88.4 [R3+0x4000], R32 ;  /* 0x0040002003007844 */ /* 0x000fe80000000200 */
[----:B------:R-:W-:Y:S04]  /*52f0*/  STSM.16.M88.4 [R3+0xc000], R64 ;  /* 0x00c0004003007844 */ /* 0x000fe80000000200 */
[----:B------:R-:W-:Y:S04]  /*5300*/  STSM.16.M88.4 [R3+0x14000], R96 ;  /* 0x0140006003007844 */ /* 0x000fe80000000200 */
        /* <DEDUP_REMOVED lines=16> */
[----:B------:R-:W-:Y:S01]  /*5410*/  STSM.16.M88.4 [R0+0x1c000], R144 ;  /* 0x01c0009000007844 */ /* 0x000fe20000000200 */
[----:B------:R1:W-:Y:S06]  /*5420*/  MEMBAR.ALL.CTA ;  /* 0x0000000000007992 */ /* 0x0003ec0000008000 */
[----:B-1----:R-:W1:Y:S02]  /*5430*/  FENCE.VIEW.ASYNC.S ;  /* 0x00000000000073c6 */ /* 0x002e640000000000 */
[----:B-1----:R-:W-:Y:S06]  /*5440*/  BAR.SYNC.DEFER_BLOCKING 0x0 ;  /* 0x0000000000007b1d */ /* 0x002fec0000010000 */
[----:B------:R1:W-:Y:S01]  /*5450*/  @UP1 UTMASTG.2D [UR12], [UR8] ;  /* 0x0000000c080013b5 */ /* 0x0003e20008008000 */
[----:B------:R0:W-:Y:S01]  /*5460*/  UTMACMDFLUSH ;  /* 0x00000000000079b7 */ /* 0x0001e20000000000 */
[----:B------:R-:W-:-:S04]  /*5470*/  DEPBAR.LE SB0, 0x0 ;  /* 0x000080000000791a */ /* 0x000fc80000000000 */
[----:B------:R-:W-:Y:S06]  /*5480*/  BAR.SYNC.DEFER_BLOCKING 0x0 ;  /* 0x0000000000007b1d */ /* 0x000fec0000010000 */
[----:B-1----:R-:W-:Y:S05]  /*5490*/  EXIT ;  /* 0x000000000000794d */ /* 0x002fea0003800000 */
.L_x_48:
[----:B------:R-:W1:Y:S02]  /*54a0*/  SYNCS.PHASECHK.TRANS64.TRYWAIT P0, [UR21+0x80000], R0 ;  /* 0x08000000ff0075a7 */ /* 0x000e640008000155 */
[----:B-1----:R-:W-:Y:S05]  /*54b0*/  @!P0 BRA `(.L_x_48) ;  /* 0xfffffffc00f88947 */ /* 0x002fea000383ffff */
[----:B------:R-:W-:Y:S05]  /*54c0*/  BRA `(.L_x_50) ;  /* 0xffffffd8008c7947 */ /* 0x000fea000383ffff */
.L_x_51:
[----:B------:R-:W-:-:S00]  /*54d0*/  BRA `(.L_x_51) ;  /* 0xfffffffc00fc7947 */ /* 0x000fc0000383ffff */
[----:B------:R-:W-:-:S00]  /*54e0*/  NOP ;  /* 0x0000000000007918 */ /* 0x000fc00000000000 */
        /* <DEDUP_REMOVED lines=9> */
.L_x_52:


//--------------------- .nv.shared.gluon_wgmma    --------------------------
	.section	.nv.shared.gluon_wgmma,"aw",@nobits
	.sectionflags	@""
	.align	16
	.zero		1024


//--------------------- .nv.shared.reserved.0     --------------------------
	.section	.nv.shared.reserved.0,"aw",@nobits
	.weak		__nv_reservedSMEM_offset_0_alias
	.size		__nv_reservedSMEM_offset_0_alias, 0, 0
	.other		__nv_reservedSMEM_offset_0_alias,@"STO_CUDA_RESERVED_SHARED STV_DEFAULT"
__nv_reservedSMEM_offset_0_alias:
	.zero		0


//--------------------- .nv.constant0.gluon_wgmma --------------------------
	.section	.nv.constant0.gluon_wgmma,"a",@progbits
	.sectionflags	@""
	.align	4
.nv.constant0.gluon_wgmma:
	.zero		608


//--------------------- SYMBOLS --------------------------

	.type		.nv.reservedSmem.offset0,@object
	.size		.nv.reservedSmem.offset0,0x4
